//
// Generated by NVIDIA NVVM Compiler
//
// Compiler Build ID: CL-36424714
// Cuda compilation tools, release 13.0, V13.0.88
// Based on NVVM 20.0.0
//

.version 9.0
.target sm_100
.address_size 64

	// .globl	_Z13conv3D_kernelPfS_iii
.const .align 4 .b8 F[500];
// _ZZ13conv3D_kernelPfS_iiiE10input_tile has been demoted

.visible .entry _Z13conv3D_kernelPfS_iii(
	.param .u64 .ptr .align 1 _Z13conv3D_kernelPfS_iii_param_0,
	.param .u64 .ptr .align 1 _Z13conv3D_kernelPfS_iii_param_1,
	.param .u32 _Z13conv3D_kernelPfS_iii_param_2,
	.param .u32 _Z13conv3D_kernelPfS_iii_param_3,
	.param .u32 _Z13conv3D_kernelPfS_iii_param_4
)
{
	.reg .pred 	%p<47>;
	.reg .b32 	%r<111>;
	.reg .b32 	%f<47>;
	.reg .b64 	%rd<27>;
	// demoted variable
	.shared .align 4 .b8 _ZZ13conv3D_kernelPfS_iiiE10input_tile[2048];
	ld.param.u64 	%rd6, [_Z13conv3D_kernelPfS_iii_param_0];
	ld.param.u32 	%r37, [_Z13conv3D_kernelPfS_iii_param_2];
	ld.param.u32 	%r38, [_Z13conv3D_kernelPfS_iii_param_3];
	ld.param.u32 	%r39, [_Z13conv3D_kernelPfS_iii_param_4];
	cvta.to.global.u64 	%rd1, %rd6;
	mov.u32 	%r40, %ctaid.y;
	shl.b32 	%r41, %r40, 3;
	mov.u32 	%r1, %tid.y;
	add.s32 	%r2, %r41, %r1;
	mov.u32 	%r42, %ctaid.x;
	shl.b32 	%r43, %r42, 3;
	mov.u32 	%r3, %tid.x;
	add.s32 	%r4, %r43, %r3;
	mov.u32 	%r44, %ctaid.z;
	shl.b32 	%r45, %r44, 3;
	mov.u32 	%r5, %tid.z;
	add.s32 	%r6, %r45, %r5;
	setp.lt.s32 	%p5, %r2, %r38;
	setp.lt.s32 	%p6, %r4, %r37;
	and.pred  	%p7, %p6, %p5;
	setp.lt.s32 	%p8, %r6, %r39;
	and.pred  	%p1, %p7, %p8;
	not.pred 	%p9, %p1;
	@%p9 bra 	$L__BB0_2;
	mad.lo.s32 	%r54, %r38, %r6, %r2;
	mad.lo.s32 	%r55, %r54, %r37, %r4;
	mul.wide.s32 	%rd7, %r55, 4;
	add.s64 	%rd8, %rd1, %rd7;
	ld.global.f32 	%f18, [%rd8];
	shl.b32 	%r56, %r5, 8;
	mov.u32 	%r57, _ZZ13conv3D_kernelPfS_iiiE10input_tile;
	add.s32 	%r58, %r57, %r56;
	shl.b32 	%r59, %r1, 5;
	add.s32 	%r60, %r58, %r59;
	shl.b32 	%r61, %r3, 2;
	add.s32 	%r62, %r60, %r61;
	st.shared.f32 	[%r62], %f18;
	bra.uni 	$L__BB0_3;
$L__BB0_2:
	shl.b32 	%r46, %r5, 8;
	mov.u32 	%r47, _ZZ13conv3D_kernelPfS_iiiE10input_tile;
	add.s32 	%r48, %r47, %r46;
	shl.b32 	%r49, %r1, 5;
	add.s32 	%r50, %r48, %r49;
	shl.b32 	%r51, %r3, 2;
	add.s32 	%r52, %r50, %r51;
	mov.b32 	%r53, 0;
	st.shared.u32 	[%r52], %r53;
$L__BB0_3:
	bar.sync 	0;
	@%p9 bra 	$L__BB0_29;
	add.s32 	%r64, %r6, -2;
	add.s32 	%r7, %r5, -10;
	mul.lo.s32 	%r8, %r64, %r38;
	add.s32 	%r9, %r5, -9;
	mov.f32 	%f46, 0f00000000;
	mov.b32 	%r101, 0;
	mov.u64 	%rd10, F;
	add.s32 	%r91, %r6, 1;
	add.s32 	%r94, %r6, 2;
$L__BB0_5:
	add.s32 	%r66, %r1, %r101;
	add.s32 	%r11, %r66, -2;
	add.s32 	%r67, %r2, %r101;
	add.s32 	%r68, %r67, -2;
	setp.lt.s32 	%p11, %r68, 0;
	setp.ge.s32 	%p12, %r68, %r38;
	or.pred  	%p2, %p11, %p12;
	add.s32 	%r69, %r8, %r68;
	add.s32 	%r70, %r69, %r38;
	add.s32 	%r71, %r70, %r38;
	add.s32 	%r72, %r71, %r38;
	add.s32 	%r73, %r72, %r38;
	mul.wide.u32 	%rd9, %r101, 20;
	add.s64 	%rd11, %rd10, %rd9;
	add.s64 	%rd26, %rd11, 200;
	add.s32 	%r74, %r4, -2;
	mad.lo.s32 	%r109, %r69, %r37, %r74;
	mad.lo.s32 	%r108, %r70, %r37, %r74;
	shl.b32 	%r75, %r66, 5;
	shl.b32 	%r76, %r5, 8;
	shl.b32 	%r77, %r3, 2;
	add.s32 	%r78, %r76, %r77;
	mov.u32 	%r79, _ZZ13conv3D_kernelPfS_iiiE10input_tile;
	add.s32 	%r80, %r78, %r79;
	add.s32 	%r81, %r80, %r75;
	add.s32 	%r107, %r81, 512;
	mad.lo.s32 	%r104, %r73, %r37, %r74;
	mad.lo.s32 	%r103, %r72, %r37, %r74;
	mad.lo.s32 	%r102, %r71, %r37, %r74;
	mov.b32 	%r110, -2;
	mov.u32 	%r105, %r4;
	mov.u32 	%r106, %r3;
$L__BB0_6:
	setp.lt.u32 	%p13, %r7, -8;
	add.s32 	%r83, %r106, -2;
	add.s32 	%r84, %r105, -2;
	setp.lt.s32 	%p14, %r84, 0;
	setp.ge.s32 	%p15, %r84, %r37;
	or.pred  	%p3, %p14, %p15;
	max.u32 	%r85, %r83, %r11;
	setp.gt.u32 	%p4, %r85, 7;
	or.pred  	%p16, %p4, %p13;
	@%p16 bra 	$L__BB0_8;
	ld.shared.f32 	%f20, [%r107+-512];
	ld.const.f32 	%f21, [%rd26+-200];
	fma.rn.f32 	%f46, %f20, %f21, %f46;
	bra.uni 	$L__BB0_10;
$L__BB0_8:
	or.pred  	%p17, %p2, %p3;
	setp.lt.u32 	%p18, %r6, 2;
	add.s32 	%r86, %r6, -2;
	setp.ge.s32 	%p19, %r86, %r39;
	or.pred  	%p20, %p18, %p19;
	or.pred  	%p22, %p17, %p20;
	@%p22 bra 	$L__BB0_10;
	mul.wide.s32 	%rd12, %r109, 4;
	add.s64 	%rd13, %rd1, %rd12;
	ld.global.f32 	%f22, [%rd13];
	ld.const.f32 	%f23, [%rd26+-200];
	fma.rn.f32 	%f46, %f22, %f23, %f46;
$L__BB0_10:
	setp.gt.u32 	%p23, %r9, -9;
	not.pred 	%p24, %p4;
	and.pred  	%p25, %p24, %p23;
	@%p25 bra 	$L__BB0_13;
	setp.eq.s32 	%p26, %r6, 0;
	or.pred  	%p27, %p2, %p3;
	or.pred  	%p28, %p27, %p26;
	@%p28 bra 	$L__BB0_14;
	mul.wide.s32 	%rd14, %r108, 4;
	add.s64 	%rd15, %rd1, %rd14;
	ld.global.f32 	%f26, [%rd15];
	ld.const.f32 	%f27, [%rd26+-100];
	fma.rn.f32 	%f46, %f26, %f27, %f46;
	bra.uni 	$L__BB0_14;
$L__BB0_13:
	ld.shared.f32 	%f24, [%r107+-256];
	ld.const.f32 	%f25, [%rd26+-100];
	fma.rn.f32 	%f46, %f24, %f25, %f46;
$L__BB0_14:
	setp.lt.u32 	%p29, %r5, 8;
	not.pred 	%p30, %p4;
	and.pred  	%p31, %p30, %p29;
	@%p31 bra 	$L__BB0_17;
	or.pred  	%p32, %p2, %p3;
	@%p32 bra 	$L__BB0_18;
	mul.wide.s32 	%rd16, %r102, 4;
	add.s64 	%rd17, %rd1, %rd16;
	ld.global.f32 	%f30, [%rd17];
	ld.const.f32 	%f31, [%rd26];
	fma.rn.f32 	%f46, %f30, %f31, %f46;
	bra.uni 	$L__BB0_18;
$L__BB0_17:
	ld.shared.f32 	%f28, [%r107];
	ld.const.f32 	%f29, [%rd26];
	fma.rn.f32 	%f46, %f28, %f29, %f46;
$L__BB0_18:
	setp.lt.u32 	%p33, %r5, 7;
	not.pred 	%p34, %p4;
	and.pred  	%p35, %p34, %p33;
	@%p35 bra 	$L__BB0_21;
	setp.ge.u32 	%p36, %r91, %r39;
	or.pred  	%p37, %p2, %p3;
	or.pred  	%p38, %p37, %p36;
	@%p38 bra 	$L__BB0_22;
	mul.wide.s32 	%rd18, %r103, 4;
	add.s64 	%rd19, %rd1, %rd18;
	ld.global.f32 	%f34, [%rd19];
	ld.const.f32 	%f35, [%rd26+100];
	fma.rn.f32 	%f46, %f34, %f35, %f46;
	bra.uni 	$L__BB0_22;
$L__BB0_21:
	ld.shared.f32 	%f32, [%r107+256];
	ld.const.f32 	%f33, [%rd26+100];
	fma.rn.f32 	%f46, %f32, %f33, %f46;
$L__BB0_22:
	setp.lt.u32 	%p39, %r5, 6;
	not.pred 	%p40, %p4;
	and.pred  	%p41, %p40, %p39;
	@%p41 bra 	$L__BB0_25;
	setp.ge.u32 	%p42, %r94, %r39;
	or.pred  	%p43, %p2, %p3;
	or.pred  	%p44, %p43, %p42;
	@%p44 bra 	$L__BB0_26;
	mul.wide.s32 	%rd20, %r104, 4;
	add.s64 	%rd21, %rd1, %rd20;
	ld.global.f32 	%f38, [%rd21];
	ld.const.f32 	%f39, [%rd26+200];
	fma.rn.f32 	%f46, %f38, %f39, %f46;
	bra.uni 	$L__BB0_26;
$L__BB0_25:
	ld.shared.f32 	%f36, [%r107+512];
	ld.const.f32 	%f37, [%rd26+200];
	fma.rn.f32 	%f46, %f36, %f37, %f46;
$L__BB0_26:
	add.s64 	%rd26, %rd26, 4;
	add.s32 	%r110, %r110, 1;
	add.s32 	%r109, %r109, 1;
	add.s32 	%r108, %r108, 1;
	add.s32 	%r107, %r107, 4;
	add.s32 	%r106, %r106, 1;
	add.s32 	%r105, %r105, 1;
	add.s32 	%r104, %r104, 1;
	add.s32 	%r103, %r103, 1;
	add.s32 	%r102, %r102, 1;
	setp.ne.s32 	%p45, %r110, 3;
	@%p45 bra 	$L__BB0_6;
	add.s32 	%r101, %r101, 1;
	setp.ne.s32 	%p46, %r101, 5;
	@%p46 bra 	$L__BB0_5;
	ld.param.u64 	%rd25, [_Z13conv3D_kernelPfS_iii_param_1];
	shl.b32 	%r95, %r38, 1;
	shl.b32 	%r96, %r38, 2;
	add.s32 	%r97, %r96, %r8;
	sub.s32 	%r98, %r97, %r95;
	add.s32 	%r99, %r98, %r2;
	mad.lo.s32 	%r100, %r99, %r37, %r4;
	cvta.to.global.u64 	%rd22, %rd25;
	mul.wide.s32 	%rd23, %r100, 4;
	add.s64 	%rd24, %rd22, %rd23;
	st.global.f32 	[%rd24], %f46;
$L__BB0_29:
	ret;

}


// ===== COMPILED SASS (sm_100) =====

	.target	sm_100

	.elftype	@"ET_EXEC"


//--------------------- .note.nv.tkinfo           --------------------------
	.section	.note.nv.tkinfo,"",@"SHT_NOTE"
	.sectionflags	@"SHF_NOTE_NV_TKINFO"
	.tkinfo
        /*0018*/ 	.word	0x00000002
        /*0030*/ 	.string	""
        /*0030*/ 	.string	"ptxas"
        /*0030*/ 	.string	"Cuda compilation tools, release 13.0, V13.0.88"
        /*0030*/ 	.string	"Build cuda_13.0.r13.0/compiler.36424714_0"
        /*0030*/ 	.string	"-arch sm_100 -m 64 "



//--------------------- .note.nv.cuinfo           --------------------------
	.section	.note.nv.cuinfo,"",@"SHT_NOTE"
	.sectionflags	@"SHF_NOTE_NV_CUINFO"
        /*0018*/ 	.short	0x0002
        /*001a*/ 	.short	0x0064
        /*001c*/ 	.short	0x0082
	.zero		2


//--------------------- .nv.info                  --------------------------
	.section	.nv.info,"",@"SHT_CUDA_INFO"
	.align	4


	//----- nvinfo : EIATTR_REGCOUNT
	.align		4
        /*0000*/ 	.byte	0x04, 0x2f
        /*0002*/ 	.short	(.L_2 - .L_1)
	.align		4
.L_1:
        /*0004*/ 	.word	index@(_Z13conv3D_kernelPfS_iii)
        /*0008*/ 	.word	0x00000020


	//----- nvinfo : EIATTR_FRAME_SIZE
	.align		4
.L_2:
        /*000c*/ 	.byte	0x04, 0x11
        /*000e*/ 	.short	(.L_4 - .L_3)
	.align		4
.L_3:
        /*0010*/ 	.word	index@(_Z13conv3D_kernelPfS_iii)
        /*0014*/ 	.word	0x00000000


	//----- nvinfo : EIATTR_MIN_STACK_SIZE
	.align		4
.L_4:
        /*0018*/ 	.byte	0x04, 0x12
        /*001a*/ 	.short	(.L_6 - .L_5)
	.align		4
.L_5:
        /*001c*/ 	.word	index@(_Z13conv3D_kernelPfS_iii)
        /*0020*/ 	.word	0x00000000
.L_6:


//--------------------- .nv.compat                --------------------------
	.section	.nv.compat,"",@"SHT_CUDA_COMPAT_INFO"
	.align	4
        /*0000*/ 	.byte	0x02, 0x09, 0x00, 0x00, 0x02, 0x02, 0x01, 0x00, 0x02, 0x05, 0x05, 0x00, 0x03, 0x07, 0x01, 0x01
        /*0010*/ 	.byte	0x02, 0x03, 0x00, 0x00, 0x02, 0x06, 0x01, 0x00, 0x04, 0x0b, 0x08, 0x00, 0x09, 0x00, 0x00, 0x00
        /*0020*/ 	.byte	0x00, 0x00, 0x00, 0x00


//--------------------- .nv.info._Z13conv3D_kernelPfS_iii --------------------------
	.section	.nv.info._Z13conv3D_kernelPfS_iii,"",@"SHT_CUDA_INFO"
	.sectionflags	@""
	.align	4


	//----- nvinfo : EIATTR_CUDA_API_VERSION
	.align		4
        /*0000*/ 	.byte	0x04, 0x37
        /*0002*/ 	.short	(.L_8 - .L_7)
.L_7:
        /*0004*/ 	.word	0x00000082


	//----- nvinfo : EIATTR_KPARAM_INFO
	.align		4
.L_8:
        /*0008*/ 	.byte	0x04, 0x17
        /*000a*/ 	.short	(.L_10 - .L_9)
.L_9:
        /*000c*/ 	.word	0x00000000
        /*0010*/ 	.short	0x0004
        /*0012*/ 	.short	0x0018
        /*0014*/ 	.byte	0x00, 0xf0, 0x11, 0x00


	//----- nvinfo : EIATTR_KPARAM_INFO
	.align		4
.L_10:
        /*0018*/ 	.byte	0x04, 0x17
        /*001a*/ 	.short	(.L_12 - .L_11)
.L_11:
        /*001c*/ 	.word	0x00000000
        /*0020*/ 	.short	0x0003
        /*0022*/ 	.short	0x0014
        /*0024*/ 	.byte	0x00, 0xf0, 0x11, 0x00


	//----- nvinfo : EIATTR_KPARAM_INFO
	.align		4
.L_12:
        /*0028*/ 	.byte	0x04, 0x17
        /*002a*/ 	.short	(.L_14 - .L_13)
.L_13:
        /*002c*/ 	.word	0x00000000
        /*0030*/ 	.short	0x0002
        /*0032*/ 	.short	0x0010
        /*0034*/ 	.byte	0x00, 0xf0, 0x11, 0x00


	//----- nvinfo : EIATTR_KPARAM_INFO
	.align		4
.L_14:
        /*0038*/ 	.byte	0x04, 0x17
        /*003a*/ 	.short	(.L_16 - .L_15)
.L_15:
        /*003c*/ 	.word	0x00000000
        /*0040*/ 	.short	0x0001
        /*0042*/ 	.short	0x0008
        /*0044*/ 	.byte	0x00, 0xf5, 0x21, 0x00


	//----- nvinfo : EIATTR_KPARAM_INFO
	.align		4
.L_16:
        /*0048*/ 	.byte	0x04, 0x17
        /*004a*/ 	.short	(.L_18 - .L_17)
.L_17:
        /*004c*/ 	.word	0x00000000
        /*0050*/ 	.short	0x0000
        /*0052*/ 	.short	0x0000
        /*0054*/ 	.byte	0x00, 0xf5, 0x21, 0x00


	//----- nvinfo : EIATTR_SPARSE_MMA_MASK
	.align		4
.L_18:
        /*0058*/ 	.byte	0x03, 0x50
        /*005a*/ 	.short	0x0000


	//----- nvinfo : EIATTR_MAXREG_COUNT
	.align		4
        /*005c*/ 	.byte	0x03, 0x1b
        /*005e*/ 	.short	0x00ff


	//----- nvinfo : EIATTR_NUM_BARRIERS
	.align		4
        /*0060*/ 	.byte	0x02, 0x4c
        /*0062*/ 	.byte	0x01
	.zero		1


	//----- nvinfo : EIATTR_MERCURY_ISA_VERSION
	.align		4
        /*0064*/ 	.byte	0x03, 0x5f
        /*0066*/ 	.short	0x0101


	//----- nvinfo : EIATTR_VRC_CTA_INIT_COUNT
	.align		4
        /*0068*/ 	.byte	0x02, 0x4a
	.zero		1
	.zero		1


	//----- nvinfo : EIATTR_EXIT_INSTR_OFFSETS
	.align		4
        /*006c*/ 	.byte	0x04, 0x1c
        /*006e*/ 	.short	(.L_20 - .L_19)


	//   ....[0]....
.L_19:
        /*0070*/ 	.word	0x000002a0


	//   ....[1]....
        /*0074*/ 	.word	0x00009400


	//----- nvinfo : EIATTR_CRS_STACK_SIZE
	.align		4
.L_20:
        /*0078*/ 	.byte	0x04, 0x1e
        /*007a*/ 	.short	(.L_22 - .L_21)
.L_21:
        /*007c*/ 	.word	0x00000000


	//----- nvinfo : EIATTR_CBANK_PARAM_SIZE
	.align		4
.L_22:
        /*0080*/ 	.byte	0x03, 0x19
        /*0082*/ 	.short	0x001c


	//----- nvinfo : EIATTR_PARAM_CBANK
	.align		4
        /*0084*/ 	.byte	0x04, 0x0a
        /*0086*/ 	.short	(.L_24 - .L_23)
	.align		4
.L_23:
        /*0088*/ 	.word	index@(.nv.constant0._Z13conv3D_kernelPfS_iii)
        /*008c*/ 	.short	0x0380
        /*008e*/ 	.short	0x001c


	//----- nvinfo : EIATTR_SW_WAR
	.align		4
.L_24:
        /*0090*/ 	.byte	0x04, 0x36
        /*0092*/ 	.short	(.L_26 - .L_25)
.L_25:
        /*0094*/ 	.word	0x00000008
.L_26:


//--------------------- .nv.callgraph             --------------------------
	.section	.nv.callgraph,"",@"SHT_CUDA_CALLGRAPH"
	.align	4
	.sectionentsize	8
	.align		4
        /*0000*/ 	.word	0x00000000
	.align		4
        /*0004*/ 	.word	0xffffffff
	.align		4
        /*0008*/ 	.word	0x00000000
	.align		4
        /*000c*/ 	.word	0xfffffffe
	.align		4
        /*0010*/ 	.word	0x00000000
	.align		4
        /*0014*/ 	.word	0xfffffffd
	.align		4
        /*0018*/ 	.word	0x00000000
	.align		4
        /*001c*/ 	.word	0xfffffffc


//--------------------- .nv.constant3             --------------------------
	.section	.nv.constant3,"a",@progbits
	.align	4
.nv.constant3:
	.type		F,@object
	.size		F,(.L_0 - F)
F:
	.zero		500
.L_0:


//--------------------- .text._Z13conv3D_kernelPfS_iii --------------------------
	.section	.text._Z13conv3D_kernelPfS_iii,"ax",@progbits
	.align	128
        .global         _Z13conv3D_kernelPfS_iii
        .type           _Z13conv3D_kernelPfS_iii,@function
        .size           _Z13conv3D_kernelPfS_iii,(.L_x_354 - _Z13conv3D_kernelPfS_iii)
        .other          _Z13conv3D_kernelPfS_iii,@"STO_CUDA_ENTRY STV_DEFAULT"
_Z13conv3D_kernelPfS_iii:
.text._Z13conv3D_kernelPfS_iii:
[----:B------:R-:W-:Y:S01]  /*0000*/  LDC R1, c[0x0][0x37c] ;  /* 0x0000df00ff017b82 */ /* 0x000fe20000000800 */
[----:B------:R-:W0:Y:S07]  /*0010*/  S2R R5, SR_CTAID.Y ;  /* 0x0000000000057919 */ /* 0x000e2e0000002600 */
[----:B------:R-:W1:Y:S01]  /*0020*/  LDC.64 R14, c[0x0][0x390] ;  /* 0x0000e400ff0e7b82 */ /* 0x000e620000000a00 */
[----:B------:R-:W2:Y:S01]  /*0030*/  LDCU UR8, c[0x0][0x398] ;  /* 0x00007300ff0877ac */ /* 0x000ea20008000800 */
[----:B------:R-:W-:Y:S01]  /*0040*/  BSSY.RECONVERGENT B0, `(.L_x_0) ;  /* 0x0000024000007945 */ /* 0x000fe20003800200 */
[----:B------:R-:W0:Y:S01]  /*0050*/  S2R R0, SR_TID.Y ;  /* 0x0000000000007919 */ /* 0x000e220000002200 */
[----:B------:R-:W3:Y:S01]  /*0060*/  LDCU.64 UR6, c[0x0][0x358] ;  /* 0x00006b00ff0677ac */ /* 0x000ee20008000a00 */
[----:B------:R-:W4:Y:S01]  /*0070*/  S2R R7, SR_CTAID.X ;  /* 0x0000000000077919 */ /* 0x000f220000002500 */
[----:B------:R-:W4:Y:S01]  /*0080*/  S2R R2, SR_TID.X ;  /* 0x0000000000027919 */ /* 0x000f220000002100 */
[----:B------:R-:W5:Y:S01]  /*0090*/  S2R R6, SR_CTAID.Z ;  /* 0x0000000000067919 */ /* 0x000f620000002700 */
[----:B------:R-:W5:Y:S01]  /*00a0*/  S2R R3, SR_TID.Z ;  /* 0x0000000000037919 */ /* 0x000f620000002300 */
[----:B0-----:R-:W-:-:S05]  /*00b0*/  IMAD R4, R5, 0x8, R0 ;  /* 0x0000000805047824 */ /* 0x001fca00078e0200 */
[----:B-1----:R-:W-:Y:S01]  /*00c0*/  ISETP.GE.AND P0, PT, R4, R15, PT ;  /* 0x0000000f0400720c */ /* 0x002fe20003f06270 */
[----:B----4-:R-:W-:-:S05]  /*00d0*/  IMAD R5, R7, 0x8, R2 ;  /* 0x0000000807057824 */ /* 0x010fca00078e0202 */
[----:B------:R-:W-:Y:S02]  /*00e0*/  ISETP.LT.AND P0, PT, R5, R14, !P0 ;  /* 0x0000000e0500720c */ /* 0x000fe40004701270 */
[----:B-----5:R-:W-:-:S04]  /*00f0*/  LEA R6, R6, R3, 0x3 ;  /* 0x0000000306067211 */ /* 0x020fc800078e18ff */
[----:B--2---:R-:W-:-:S13]  /*0100*/  ISETP.LT.AND P0, PT, R6, UR8, P0 ;  /* 0x0000000806007c0c */ /* 0x004fda0008701270 */
[----:B---3--:R-:W-:Y:S05]  /*0110*/  @!P0 BRA `(.L_x_1) ;  /* 0x0000000000388947 */ /* 0x008fea0003800000 */
[----:B------:R-:W0:Y:S01]  /*0120*/  LDC.64 R8, c[0x0][0x380] ;  /* 0x0000e000ff087b82 */ /* 0x000e220000000a00 */
[----:B------:R-:W-:-:S04]  /*0130*/  IMAD R7, R6, R15, R4 ;  /* 0x0000000f06077224 */ /* 0x000fc800078e0204 */
[----:B------:R-:W-:-:S04]  /*0140*/  IMAD R7, R7, R14, R5 ;  /* 0x0000000e07077224 */ /* 0x000fc800078e0205 */
[----:B0-----:R-:W-:-:S06]  /*0150*/  IMAD.WIDE R8, R7, 0x4, R8 ;  /* 0x0000000407087825 */ /* 0x001fcc00078e0208 */
[----:B------:R-:W2:Y:S01]  /*0160*/  LDG.E R8, desc[UR6][R8.64] ;  /* 0x0000000608087981 */ /* 0x000ea2000c1e1900 */
[----:B------:R-:W0:Y:S01]  /*0170*/  S2UR UR5, SR_CgaCtaId ;  /* 0x00000000000579c3 */ /* 0x000e220000008800 */
[----:B------:R-:W-:Y:S02]  /*0180*/  UMOV UR4, 0x400 ;  /* 0x0000040000047882 */ /* 0x000fe40000000000 */
[----:B0-----:R-:W-:-:S06]  /*0190*/  ULEA UR4, UR5, UR4, 0x18 ;  /* 0x0000000405047291 */ /* 0x001fcc000f8ec0ff */
[----:B------:R-:W-:-:S04]  /*01a0*/  IMAD.U32 R10, RZ, RZ, UR4 ;  /* 0x00000004ff0a7e24 */ /* 0x000fc8000f8e00ff */
[----:B------:R-:W-:-:S05]  /*01b0*/  IMAD R7, R3, 0x100, R10 ;  /* 0x0000010003077824 */ /* 0x000fca00078e020a */
[----:B------:R-:W-:-:S05]  /*01c0*/  LEA R7, R0, R7, 0x5 ;  /* 0x0000000700077211 */ /* 0x000fca00078e28ff */
[----:B------:R-:W-:-:S05]  /*01d0*/  IMAD R7, R2, 0x4, R7 ;  /* 0x0000000402077824 */ /* 0x000fca00078e0207 */
[----:B--2---:R1:W-:Y:S01]  /*01e0*/  STS [R7], R8 ;  /* 0x0000000807007388 */ /* 0x0043e20000000800 */
[----:B------:R-:W-:Y:S05]  /*01f0*/  BRA `(.L_x_2) ;  /* 0x0000000000207947 */ /* 0x000fea0003800000 */
.L_x_1:
[----:B------:R-:W0:Y:S01]  /*0200*/  S2UR UR5, SR_CgaCtaId ;  /* 0x00000000000579c3 */ /* 0x000e220000008800 */
[----:B------:R-:W-:Y:S02]  /*0210*/  UMOV UR4, 0x400 ;  /* 0x0000040000047882 */ /* 0x000fe40000000000 */
[----:B0-----:R-:W-:-:S06]  /*0220*/  ULEA UR4, UR5, UR4, 0x18 ;  /* 0x0000000405047291 */ /* 0x001fcc000f8ec0ff */
[----:B------:R-:W-:-:S05]  /*0230*/  IMAD.U32 R10, RZ, RZ, UR4 ;  /* 0x00000004ff0a7e24 */ /* 0x000fca000f8e00ff */
[----:B------:R-:W-:-:S05]  /*0240*/  LEA R7, R3, R10, 0x8 ;  /* 0x0000000a03077211 */ /* 0x000fca00078e40ff */
[----:B------:R-:W-:-:S04]  /*0250*/  IMAD R7, R0, 0x20, R7 ;  /* 0x0000002000077824 */ /* 0x000fc800078e0207 */
[----:B------:R-:W-:-:S05]  /*0260*/  IMAD R7, R2, 0x4, R7 ;  /* 0x0000000402077824 */ /* 0x000fca00078e0207 */
[----:B------:R0:W-:Y:S02]  /*0270*/  STS [R7], RZ ;  /* 0x000000ff07007388 */ /* 0x0001e40000000800 */
.L_x_2:
[----:B------:R-:W-:Y:S05]  /*0280*/  BSYNC.RECONVERGENT B0 ;  /* 0x0000000000007941 */ /* 0x000fea0003800200 */
.L_x_0:
[----:B------:R-:W-:Y:S06]  /*0290*/  BAR.SYNC.DEFER_BLOCKING 0x0 ;  /* 0x0000000000007b1d */ /* 0x000fec0000010000 */
[----:B------:R-:W-:Y:S05]  /*02a0*/  @!P0 EXIT ;  /* 0x000000000000894d */ /* 0x000fea0003800000 */
[----:B------:R-:W-:Y:S01]  /*02b0*/  IADD3 R27, PT, PT, R0, -0x2, RZ ;  /* 0xfffffffe001b7810 */ /* 0x000fe20007ffe0ff */
[C---:B01----:R-:W-:Y:S01]  /*02c0*/  VIADD R7, R3.reuse, 0xfffffff6 ;  /* 0xfffffff603077836 */ /* 0x043fe20000000000 */
[----:B------:R-:W-:Y:S01]  /*02d0*/  IADD3 R16, PT, PT, R4, -0x2, RZ ;  /* 0xfffffffe04107810 */ /* 0x000fe20007ffe0ff */
[C---:B------:R-:W-:Y:S01]  /*02e0*/  IMAD R9, R3.reuse, 0x40, R2 ;  /* 0x0000004003097824 */ /* 0x040fe200078e0202 */
[----:B------:R-:W-:Y:S01]  /*02f0*/  VIADDMNMX.U32 R8, R2, 0xfffffffe, R27, !PT ;  /* 0xfffffffe02087846 */ /* 0x000fe2000780001b */
[----:B------:R-:W-:Y:S01]  /*0300*/  IMAD.MOV.U32 R26, RZ, RZ, RZ ;  /* 0x000000ffff1a7224 */ /* 0x000fe200078e00ff */
[-C--:B------:R-:W-:Y:S01]  /*0310*/  ISETP.GE.AND P3, PT, R16, R15.reuse, PT ;  /* 0x0000000f1000720c */ /* 0x080fe20003f66270 */
[----:B------:R-:W-:Y:S01]  /*0320*/  VIADD R18, R3, 0xfffffff7 ;  /* 0xfffffff703127836 */ /* 0x000fe20000000000 */
[----:B------:R-:W-:Y:S01]  /*0330*/  ISETP.GT.U32.AND P2, PT, R8, 0x7, PT ;  /* 0x000000070800780c */ /* 0x000fe20003f44070 */
[----:B------:R-:W-:Y:S01]  /*0340*/  BSSY.RECONVERGENT B0, `(.L_x_3) ;  /* 0x0000022000007945 */ /* 0x000fe20003800200 */
[----:B------:R-:W-:Y:S01]  /*0350*/  LEA R9, R9, R10, 0x2 ;  /* 0x0000000a09097211 */ /* 0x000fe200078e10ff */
[C---:B------:R-:W-:Y:S01]  /*0360*/  VIADD R10, R6.reuse, 0xfffffffe ;  /* 0xfffffffe060a7836 */ /* 0x040fe20000000000 */
[----:B------:R-:W-:Y:S01]  /*0370*/  ISETP.LT.U32.OR P1, PT, R7, -0x8, P2 ;  /* 0xfffffff80700780c */ /* 0x000fe20001721470 */
[----:B------:R-:W-:Y:S01]  /*0380*/  VIADD R20, R6, 0x2 ;  /* 0x0000000206147836 */ /* 0x000fe20000000000 */
[----:B------:R-:W-:Y:S01]  /*0390*/  ISETP.LT.OR P3, PT, R16, RZ, P3 ;  /* 0x000000ff1000720c */ /* 0x000fe20001f61670 */
[----:B------:R-:W-:Y:S01]  /*03a0*/  IMAD R8, R0, 0x20, R9 ;  /* 0x0000002000087824 */ /* 0x000fe200078e0209 */
[----:B------:R-:W-:Y:S01]  /*03b0*/  IADD3 R19, PT, PT, R6, 0x1, RZ ;  /* 0x0000000106137810 */ /* 0x000fe20007ffe0ff */
[----:B------:R-:W-:Y:S01]  /*03c0*/  IMAD R11, R10, R15, RZ ;  /* 0x0000000f0a0b7224 */ /* 0x000fe200078e02ff */
[----:B------:R-:W-:-:S03]  /*03d0*/  ISETP.GT.U32.AND P4, PT, R18, -0x9, PT ;  /* 0xfffffff71200780c */ /* 0x000fc60003f84070 */
[----:B------:R-:W-:-:S04]  /*03e0*/  IMAD.IADD R28, R11, 0x1, R16 ;  /* 0x000000010b1c7824 */ /* 0x000fc800078e0210 */
[----:B------:R-:W0:Y:S01]  /*03f0*/  @!P1 LDS R12, [R8] ;  /* 0x00000000080c9984 */ /* 0x000e220000000800 */
[----:B------:R-:W0:Y:S01]  /*0400*/  @!P1 LDC R13, c[0x3][RZ] ;  /* 0x00c00000ff0d9b82 */ /* 0x000e220000000800 */
[----:B------:R-:W-:-:S05]  /*0410*/  IADD3 R16, PT, PT, R28, R15, RZ ;  /* 0x0000000f1c107210 */ /* 0x000fca0007ffe0ff */
[----:B------:R-:W-:-:S05]  /*0420*/  IMAD.IADD R22, R16, 0x1, R15 ;  /* 0x0000000110167824 */ /* 0x000fca00078e020f */
[----:B------:R-:W-:-:S05]  /*0430*/  IADD3 R24, PT, PT, R22, R15, RZ ;  /* 0x0000000f16187210 */ /* 0x000fca0007ffe0ff */
[----:B------:R-:W-:Y:S02]  /*0440*/  IMAD.IADD R25, R24, 0x1, R15 ;  /* 0x0000000118197824 */ /* 0x000fe400078e020f */
[----:B0-----:R-:W-:Y:S01]  /*0450*/  @!P1 FFMA R26, R12, R13, RZ ;  /* 0x0000000d0c1a9223 */ /* 0x001fe200000000ff */
[----:B------:R-:W-:-:S04]  /*0460*/  VIADD R13, R5, 0xfffffffe ;  /* 0xfffffffe050d7836 */ /* 0x000fc80000000000 */
[-CC-:B------:R-:W-:Y:S01]  /*0470*/  IMAD R21, R16, R14.reuse, R13.reuse ;  /* 0x0000000e10157224 */ /* 0x180fe200078e020d */
[CC--:B------:R-:W-:Y:S01]  /*0480*/  ISETP.GE.AND P0, PT, R13.reuse, R14.reuse, PT ;  /* 0x0000000e0d00720c */ /* 0x0c0fe20003f06270 */
[-CC-:B------:R-:W-:Y:S02]  /*0490*/  IMAD R22, R22, R14.reuse, R13.reuse ;  /* 0x0000000e16167224 */ /* 0x180fe400078e020d */
[----:B------:R-:W-:Y:S01]  /*04a0*/  IMAD R23, R28, R14, R13 ;  /* 0x0000000e1c177224 */ /* 0x000fe200078e020d */
[----:B------:R-:W-:Y:S01]  /*04b0*/  ISETP.LT.OR P0, PT, R13, RZ, P0 ;  /* 0x000000ff0d00720c */ /* 0x000fe20000701670 */
[----:B------:R-:W-:-:S12]  /*04c0*/  @!P1 BRA `(.L_x_4) ;  /* 0x0000000000249947 */ /* 0x000fd80003800000 */
[----:B------:R-:W-:-:S04]  /*04d0*/  ISETP.GE.AND P1, PT, R10, UR8, PT ;  /* 0x000000080a007c0c */ /* 0x000fc8000bf26270 */
[----:B------:R-:W-:-:S04]  /*04e0*/  ISETP.LT.U32.OR P1, PT, R6, 0x2, P1 ;  /* 0x000000020600780c */ /* 0x000fc80000f21470 */
[----:B------:R-:W-:-:S13]  /*04f0*/  PLOP3.LUT P1, PT, P1, P3, P0, 0xfe, 0x0 ;  /* 0x000000000000781c */ /* 0x000fda0000f27f06 */
[----:B------:R-:W-:Y:S05]  /*0500*/  @P1 BRA `(.L_x_4) ;  /* 0x0000000000141947 */ /* 0x000fea0003800000 */
[----:B------:R-:W0:Y:S01]  /*0510*/  LDC.64 R16, c[0x0][0x380] ;  /* 0x0000e000ff107b82 */ /* 0x000e220000000a00 */
[----:B------:R-:W1:Y:S01]  /*0520*/  LDCU UR4, c[0x3][URZ] ;  /* 0x00c00000ff0477ac */ /* 0x000e620008000800 */
[----:B0-----:R-:W-:-:S06]  /*0530*/  IMAD.WIDE R16, R23, 0x4, R16 ;  /* 0x0000000417107825 */ /* 0x001fcc00078e0210 */
[----:B------:R-:W1:Y:S02]  /*0540*/  LDG.E R16, desc[UR6][R16.64] ;  /* 0x0000000610107981 */ /* 0x000e64000c1e1900 */
[----:B-1----:R-:W-:-:S07]  /*0550*/  FFMA R26, R16, UR4, RZ ;  /* 0x00000004101a7c23 */ /* 0x002fce00080000ff */
.L_x_4:
[----:B------:R-:W-:Y:S05]  /*0560*/  BSYNC.RECONVERGENT B0 ;  /* 0x0000000000007941 */ /* 0x000fea0003800200 */
.L_x_3:
[----:B------:R-:W-:Y:S01]  /*0570*/  BSSY.RECONVERGENT B0, `(.L_x_5) ;  /* 0x0000010000007945 */ /* 0x000fe20003800200 */
[-CC-:B------:R-:W-:Y:S02]  /*0580*/  IMAD R24, R24, R14.reuse, R13.reuse ;  /* 0x0000000e18187224 */ /* 0x180fe400078e020d */
[----:B------:R-:W-:Y:S01]  /*0590*/  IMAD R25, R25, R14, R13 ;  /* 0x0000000e19197224 */ /* 0x000fe200078e020d */
[----:B------:R-:W-:Y:S06]  /*05a0*/  @!P2 BRA P4, `(.L_x_6) ;  /* 0x000000000024a947 */ /* 0x000fec0002000000 */
[----:B------:R-:W-:-:S04]  /*05b0*/  PLOP3.LUT P1, PT, P3, P0, PT, 0xf8, 0x8f ;  /* 0x00000000008f781c */ /* 0x000fc80001f21f70 */
[----:B------:R-:W-:-:S13]  /*05c0*/  ISETP.EQ.OR P1, PT, R6, RZ, P1 ;  /* 0x000000ff0600720c */ /* 0x000fda0000f22670 */
[----:B------:R-:W-:Y:S05]  /*05d0*/  @P1 BRA `(.L_x_7) ;  /* 0x0000000000241947 */ /* 0x000fea0003800000 */
[----:B------:R-:W0:Y:S01]  /*05e0*/  LDC.64 R16, c[0x0][0x380] ;  /* 0x0000e000ff107b82 */ /* 0x000e220000000a00 */
[----:B------:R-:W1:Y:S01]  /*05f0*/  LDCU UR4, c[0x3][0x64] ;  /* 0x00c00c80ff0477ac */ /* 0x000e620008000800 */
[----:B0-----:R-:W-:-:S06]  /*0600*/  IMAD.WIDE R16, R21, 0x4, R16 ;  /* 0x0000000415107825 */ /* 0x001fcc00078e0210 */
[----:B------:R-:W1:Y:S02]  /*0610*/  LDG.E R17, desc[UR6][R16.64] ;  /* 0x0000000610117981 */ /* 0x000e64000c1e1900 */
[----:B-1----:R-:W-:Y:S01]  /*0620*/  FFMA R26, R17, UR4, R26 ;  /* 0x00000004111a7c23 */ /* 0x002fe2000800001a */
[----:B------:R-:W-:Y:S06]  /*0630*/  BRA `(.L_x_7) ;  /* 0x00000000000c7947 */ /* 0x000fec0003800000 */
.L_x_6:
[----:B------:R-:W0:Y:S01]  /*0640*/  LDS R17, [R8+0x100] ;  /* 0x0001000008117984 */ /* 0x000e220000000800 */
[----:B------:R-:W0:Y:S02]  /*0650*/  LDCU UR4, c[0x3][0x64] ;  /* 0x00c00c80ff0477ac */ /* 0x000e240008000800 */
[----:B0-----:R-:W-:-:S07]  /*0660*/  FFMA R26, R17, UR4, R26 ;  /* 0x00000004111a7c23 */ /* 0x001fce000800001a */
.L_x_7:
[----:B------:R-:W-:Y:S05]  /*0670*/  BSYNC.RECONVERGENT B0 ;  /* 0x0000000000007941 */ /* 0x000fea0003800200 */
.L_x_5:
[----:B------:R-:W-:Y:S01]  /*0680*/  ISETP.LT.U32.AND P1, PT, R3, 0x8, PT ;  /* 0x000000080300780c */ /* 0x000fe20003f21070 */
[----:B------:R-:W-:-:S12]  /*0690*/  BSSY.RECONVERGENT B0, `(.L_x_8) ;  /* 0x000000d000007945 */ /* 0x000fd80003800200 */
[----:B------:R-:W-:Y:S05]  /*06a0*/  @!P2 BRA P1, `(.L_x_9) ;  /* 0x000000000020a947 */ /* 0x000fea0000800000 */
[----:B------:R-:W-:-:S13]  /*06b0*/  PLOP3.LUT P1, PT, P3, P0, PT, 0xf8, 0x8f ;  /* 0x00000000008f781c */ /* 0x000fda0001f21f70 */
[----:B------:R-:W-:Y:S05]  /*06c0*/  @P1 BRA `(.L_x_10) ;  /* 0x0000000000241947 */ /* 0x000fea0003800000 */
[----:B------:R-:W0:Y:S01]  /*06d0*/  LDC.64 R16, c[0x0][0x380] ;  /* 0x0000e000ff107b82 */ /* 0x000e220000000a00 */
[----:B------:R-:W1:Y:S01]  /*06e0*/  LDCU UR4, c[0x3][0xc8] ;  /* 0x00c01900ff0477ac */ /* 0x000e620008000800 */
[----:B0-----:R-:W-:-:S06]  /*06f0*/  IMAD.WIDE R16, R22, 0x4, R16 ;  /* 0x0000000416107825 */ /* 0x001fcc00078e0210 */
[----:B------:R-:W1:Y:S02]  /*0700*/  LDG.E R17, desc[UR6][R16.64] ;  /* 0x0000000610117981 */ /* 0x000e64000c1e1900 */
[----:B-1----:R-:W-:Y:S01]  /*0710*/  FFMA R26, R17, UR4, R26 ;  /* 0x00000004111a7c23 */ /* 0x002fe2000800001a */
[----:B------:R-:W-:Y:S06]  /*0720*/  BRA `(.L_x_10) ;  /* 0x00000000000c7947 */ /* 0x000fec0003800000 */
.L_x_9:
[----:B------:R-:W0:Y:S01]  /*0730*/  LDS R17, [R8+0x200] ;  /* 0x0002000008117984 */ /* 0x000e220000000800 */
[----:B------:R-:W0:Y:S02]  /*0740*/  LDCU UR4, c[0x3][0xc8] ;  /* 0x00c01900ff0477ac */ /* 0x000e240008000800 */
[----:B0-----:R-:W-:-:S07]  /*0750*/  FFMA R26, R17, UR4, R26 ;  /* 0x00000004111a7c23 */ /* 0x001fce000800001a */
.L_x_10:
[----:B------:R-:W-:Y:S05]  /*0760*/  BSYNC.RECONVERGENT B0 ;  /* 0x0000000000007941 */ /* 0x000fea0003800200 */
.L_x_8:
[----:B------:R-:W-:Y:S01]  /*0770*/  ISETP.LT.U32.AND P1, PT, R3, 0x7, PT ;  /* 0x000000070300780c */ /* 0x000fe20003f21070 */
[----:B------:R-:W-:-:S12]  /*0780*/  BSSY.RECONVERGENT B0, `(.L_x_11) ;  /* 0x000000e000007945 */ /* 0x000fd80003800200 */
[----:B------:R-:W-:Y:S05]  /*0790*/  @!P2 BRA P1, `(.L_x_12) ;  /* 0x000000000024a947 */ /* 0x000fea0000800000 */
[----:B------:R-:W-:-:S04]  /*07a0*/  PLOP3.LUT P1, PT, P3, P0, PT, 0xf8, 0x8f ;  /* 0x00000000008f781c */ /* 0x000fc80001f21f70 */
[----:B------:R-:W-:-:S13]  /*07b0*/  ISETP.GE.U32.OR P1, PT, R19, UR8, P1 ;  /* 0x0000000813007c0c */ /* 0x000fda0008f26470 */
[----:B------:R-:W-:Y:S05]  /*07c0*/  @P1 BRA `(.L_x_13) ;  /* 0x0000000000241947 */ /* 0x000fea0003800000 */
[----:B------:R-:W0:Y:S01]  /*07d0*/  LDC.64 R16, c[0x0][0x380] ;  /* 0x0000e000ff107b82 */ /* 0x000e220000000a00 */
[----:B------:R-:W1:Y:S01]  /*07e0*/  LDCU UR4, c[0x3][0x12c] ;  /* 0x00c02580ff0477ac */ /* 0x000e620008000800 */
[----:B0-----:R-:W-:-:S06]  /*07f0*/  IMAD.WIDE R16, R24, 0x4, R16 ;  /* 0x0000000418107825 */ /* 0x001fcc00078e0210 */
[----:B------:R-:W1:Y:S02]  /*0800*/  LDG.E R17, desc[UR6][R16.64] ;  /* 0x0000000610117981 */ /* 0x000e64000c1e1900 */
[----:B-1----:R-:W-:Y:S01]  /*0810*/  FFMA R26, R17, UR4, R26 ;  /* 0x00000004111a7c23 */ /* 0x002fe2000800001a */
[----:B------:R-:W-:Y:S06]  /*0820*/  BRA `(.L_x_13) ;  /* 0x00000000000c7947 */ /* 0x000fec0003800000 */
.L_x_12:
[----:B------:R-:W0:Y:S01]  /*0830*/  LDS R17, [R8+0x300] ;  /* 0x0003000008117984 */ /* 0x000e220000000800 */
[----:B------:R-:W0:Y:S02]  /*0840*/  LDCU UR4, c[0x3][0x12c] ;  /* 0x00c02580ff0477ac */ /* 0x000e240008000800 */
[----:B0-----:R-:W-:-:S07]  /*0850*/  FFMA R26, R17, UR4, R26 ;  /* 0x00000004111a7c23 */ /* 0x001fce000800001a */
.L_x_13:
[----:B------:R-:W-:Y:S05]  /*0860*/  BSYNC.RECONVERGENT B0 ;  /* 0x0000000000007941 */ /* 0x000fea0003800200 */
.L_x_11:
        /* <DEDUP_REMOVED lines=12> */
.L_x_15:
[----:B------:R-:W0:Y:S01]  /*0930*/  LDS R17, [R8+0x400] ;  /* 0x0004000008117984 */ /* 0x000e220000000800 */
[----:B------:R-:W0:Y:S02]  /*0940*/  LDCU UR4, c[0x3][0x190] ;  /* 0x00c03200ff0477ac */ /* 0x000e240008000800 */
[----:B0-----:R-:W-:-:S07]  /*0950*/  FFMA R26, R17, UR4, R26 ;  /* 0x00000004111a7c23 */ /* 0x001fce000800001a */
.L_x_16:
[----:B------:R-:W-:Y:S05]  /*0960*/  BSYNC.RECONVERGENT B0 ;  /* 0x0000000000007941 */ /* 0x000fea0003800200 */
.L_x_14:
[----:B------:R-:W-:Y:S01]  /*0970*/  VIADDMNMX.U32 R27, R2, 0xffffffff, R27, !PT ;  /* 0xffffffff021b7846 */ /* 0x000fe2000780001b */
[----:B------:R-:W-:Y:S01]  /*0980*/  VIADD R17, R5, 0xffffffff ;  /* 0xffffffff05117836 */ /* 0x000fe20000000000 */
[----:B------:R-:W-:Y:S01]  /*0990*/  BSSY.RECONVERGENT B0, `(.L_x_17) ;  /* 0x0000015000007945 */ /* 0x000fe20003800200 */
[----:B------:R-:W-:Y:S02]  /*09a0*/  ISETP.GT.U32.AND P4, PT, R18, -0x9, PT ;  /* 0xfffffff71200780c */ /* 0x000fe40003f84070 */
[----:B------:R-:W-:Y:S02]  /*09b0*/  ISETP.GT.U32.AND P2, PT, R27, 0x7, PT ;  /* 0x000000071b00780c */ /* 0x000fe40003f44070 */
[----:B------:R-:W-:Y:S02]  /*09c0*/  ISETP.GE.AND P1, PT, R17, R14, PT ;  /* 0x0000000e1100720c */ /* 0x000fe40003f26270 */
[----:B------:R-:W-:Y:S02]  /*09d0*/  ISETP.LT.U32.OR P5, PT, R7, -0x8, P2 ;  /* 0xfffffff80700780c */ /* 0x000fe400017a1470 */
[----:B------:R-:W-:-:S11]  /*09e0*/  ISETP.LT.OR P6, PT, R17, RZ, P1 ;  /* 0x000000ff1100720c */ /* 0x000fd60000fc1670 */
[----:B------:R-:W0:Y:S01]  /*09f0*/  @!P5 LDS R27, [R8+0x4] ;  /* 0x00000400081bd984 */ /* 0x000e220000000800 */
[----:B------:R-:W0:Y:S02]  /*0a00*/  @!P5 LDC R12, c[0x3][0x4] ;  /* 0x00c00100ff0cdb82 */ /* 0x000e240000000800 */
[----:B0-----:R-:W-:Y:S01]  /*0a10*/  @!P5 FFMA R26, R27, R12, R26 ;  /* 0x0000000c1b1ad223 */ /* 0x001fe2000000001a */
[----:B------:R-:W-:Y:S01]  /*0a20*/  P2R R12, PR, RZ, 0x40 ;  /* 0x00000040ff0c7803 */ /* 0x000fe20000000000 */
[----:B------:R-:W-:Y:S06]  /*0a30*/  @!P5 BRA `(.L_x_18) ;  /* 0x000000000028d947 */ /* 0x000fec0003800000 */
[----:B------:R-:W-:-:S04]  /*0a40*/  ISETP.GE.AND P1, PT, R10, UR8, PT ;  /* 0x000000080a007c0c */ /* 0x000fc8000bf26270 */
[----:B------:R-:W-:-:S04]  /*0a50*/  ISETP.LT.U32.OR P1, PT, R6, 0x2, P1 ;  /* 0x000000020600780c */ /* 0x000fc80000f21470 */
[----:B------:R-:W-:-:S13]  /*0a60*/  PLOP3.LUT P1, PT, P1, P3, P6, 0xfe, 0x0 ;  /* 0x000000000000781c */ /* 0x000fda0000f27f66 */
[----:B------:R-:W-:Y:S05]  /*0a70*/  @P1 BRA `(.L_x_18) ;  /* 0x0000000000181947 */ /* 0x000fea0003800000 */
[----:B------:R-:W0:Y:S01]  /*0a80*/  LDC.64 R16, c[0x0][0x380] ;  /* 0x0000e000ff107b82 */ /* 0x000e220000000a00 */
[----:B------:R-:W-:Y:S01]  /*0a90*/  IADD3 R27, PT, PT, R23, 0x1, RZ ;  /* 0x00000001171b7810 */ /* 0x000fe20007ffe0ff */
[----:B------:R-:W1:Y:S04]  /*0aa0*/  LDCU UR4, c[0x3][0x4] ;  /* 0x00c00080ff0477ac */ /* 0x000e680008000800 */
[----:B0-----:R-:W-:-:S06]  /*0ab0*/  IMAD.WIDE R16, R27, 0x4, R16 ;  /* 0x000000041b107825 */ /* 0x001fcc00078e0210 */
[----:B------:R-:W1:Y:S02]  /*0ac0*/  LDG.E R17, desc[UR6][R16.64] ;  /* 0x0000000610117981 */ /* 0x000e64000c1e1900 */
[----:B-1----:R-:W-:-:S07]  /*0ad0*/  FFMA R26, R17, UR4, R26 ;  /* 0x00000004111a7c23 */ /* 0x002fce000800001a */
.L_x_18:
[----:B------:R-:W-:Y:S05]  /*0ae0*/  BSYNC.RECONVERGENT B0 ;  /* 0x0000000000007941 */ /* 0x000fea0003800200 */
.L_x_17:
[----:B------:R-:W-:Y:S01]  /*0af0*/  BSSY.RECONVERGENT B0, `(.L_x_19) ;  /* 0x000000f000007945 */ /* 0x000fe20003800200 */
[----:B------:R-:W-:-:S03]  /*0b00*/  VIADD R27, R21, 0x1 ;  /* 0x00000001151b7836 */ /* 0x000fc60000000000 */
[----:B------:R-:W-:Y:S05]  /*0b10*/  @!P2 BRA P4, `(.L_x_20) ;  /* 0x000000000024a947 */ /* 0x000fea0002000000 */
        /* <DEDUP_REMOVED lines=9> */
.L_x_20:
[----:B------:R-:W0:Y:S01]  /*0bb0*/  LDS R17, [R8+0x104] ;  /* 0x0001040008117984 */ /* 0x000e220000000800 */
[----:B------:R-:W0:Y:S02]  /*0bc0*/  LDCU UR4, c[0x3][0x68] ;  /* 0x00c00d00ff0477ac */ /* 0x000e240008000800 */
[----:B0-----:R-:W-:-:S07]  /*0bd0*/  FFMA R26, R17, UR4, R26 ;  /* 0x00000004111a7c23 */ /* 0x001fce000800001a */
.L_x_21:
[----:B------:R-:W-:Y:S05]  /*0be0*/  BSYNC.RECONVERGENT B0 ;  /* 0x0000000000007941 */ /* 0x000fea0003800200 */
.L_x_19:
[----:B------:R-:W-:Y:S01]  /*0bf0*/  ISETP.LT.U32.AND P1, PT, R3, 0x8, PT ;  /* 0x000000080300780c */ /* 0x000fe20003f21070 */
[----:B------:R-:W-:-:S12]  /*0c00*/  BSSY.RECONVERGENT B0, `(.L_x_22) ;  /* 0x000000e000007945 */ /* 0x000fd80003800200 */
[----:B------:R-:W-:Y:S05]  /*0c10*/  @!P2 BRA P1, `(.L_x_23) ;  /* 0x000000000024a947 */ /* 0x000fea0000800000 */
[----:B------:R-:W-:-:S13]  /*0c20*/  PLOP3.LUT P1, PT, P3, P6, PT, 0xf8, 0x8f ;  /* 0x00000000008f781c */ /* 0x000fda0001f2df70 */
[----:B------:R-:W-:Y:S05]  /*0c30*/  @P1 BRA `(.L_x_24) ;  /* 0x0000000000281947 */ /* 0x000fea0003800000 */
[----:B------:R-:W0:Y:S01]  /*0c40*/  LDC.64 R16, c[0x0][0x380] ;  /* 0x0000e000ff107b82 */ /* 0x000e220000000a00 */
[----:B------:R-:W-:Y:S01]  /*0c50*/  VIADD R27, R22, 0x1 ;  /* 0x00000001161b7836 */ /* 0x000fe20000000000 */
[----:B------:R-:W1:Y:S03]  /*0c60*/  LDCU UR4, c[0x3][0xcc] ;  /* 0x00c01980ff0477ac */ /* 0x000e660008000800 */
[----:B0-----:R-:W-:-:S06]  /*0c70*/  IMAD.WIDE R16, R27, 0x4, R16 ;  /* 0x000000041b107825 */ /* 0x001fcc00078e0210 */
[----:B------:R-:W1:Y:S02]  /*0c80*/  LDG.E R17, desc[UR6][R16.64] ;  /* 0x0000000610117981 */ /* 0x000e64000c1e1900 */
[----:B-1----:R-:W-:Y:S01]  /*0c90*/  FFMA R26, R17, UR4, R26 ;  /* 0x00000004111a7c23 */ /* 0x002fe2000800001a */
[----:B------:R-:W-:Y:S06]  /*0ca0*/  BRA `(.L_x_24) ;  /* 0x00000000000c7947 */ /* 0x000fec0003800000 */
.L_x_23:
[----:B------:R-:W0:Y:S01]  /*0cb0*/  LDS R17, [R8+0x204] ;  /* 0x0002040008117984 */ /* 0x000e220000000800 */
[----:B------:R-:W0:Y:S02]  /*0cc0*/  LDCU UR4, c[0x3][0xcc] ;  /* 0x00c01980ff0477ac */ /* 0x000e240008000800 */
[----:B0-----:R-:W-:-:S07]  /*0cd0*/  FFMA R26, R17, UR4, R26 ;  /* 0x00000004111a7c23 */ /* 0x001fce000800001a */
.L_x_24:
[----:B------:R-:W-:Y:S05]  /*0ce0*/  BSYNC.RECONVERGENT B0 ;  /* 0x0000000000007941 */ /* 0x000fea0003800200 */
.L_x_22:
[----:B------:R-:W-:Y:S01]  /*0cf0*/  ISETP.LT.U32.AND P1, PT, R3, 0x7, PT ;  /* 0x000000070300780c */ /* 0x000fe20003f21070 */
[----:B------:R-:W-:-:S12]  /*0d00*/  BSSY.RECONVERGENT B0, `(.L_x_25) ;  /* 0x000000f000007945 */ /* 0x000fd80003800200 */
[----:B------:R-:W-:Y:S05]  /*0d10*/  @!P2 BRA P1, `(.L_x_26) ;  /* 0x000000000028a947 */ /* 0x000fea0000800000 */
[----:B------:R-:W-:-:S04]  /*0d20*/  PLOP3.LUT P1, PT, P3, P6, PT, 0xf8, 0x8f ;  /* 0x00000000008f781c */ /* 0x000fc80001f2df70 */
[----:B------:R-:W-:-:S13]  /*0d30*/  ISETP.GE.U32.OR P1, PT, R19, UR8, P1 ;  /* 0x0000000813007c0c */ /* 0x000fda0008f26470 */
[----:B------:R-:W-:Y:S05]  /*0d40*/  @P1 BRA `(.L_x_27) ;  /* 0x0000000000281947 */ /* 0x000fea0003800000 */
[----:B------:R-:W0:Y:S01]  /*0d50*/  LDC.64 R16, c[0x0][0x380] ;  /* 0x0000e000ff107b82 */ /* 0x000e220000000a00 */
[----:B------:R-:W-:Y:S01]  /*0d60*/  IADD3 R27, PT, PT, R24, 0x1, RZ ;  /* 0x00000001181b7810 */ /* 0x000fe20007ffe0ff */
[----:B------:R-:W1:Y:S04]  /*0d70*/  LDCU UR4, c[0x3][0x130] ;  /* 0x00c02600ff0477ac */ /* 0x000e680008000800 */
[----:B0-----:R-:W-:-:S06]  /*0d80*/  IMAD.WIDE R16, R27, 0x4, R16 ;  /* 0x000000041b107825 */ /* 0x001fcc00078e0210 */
[----:B------:R-:W1:Y:S02]  /*0d90*/  LDG.E R17, desc[UR6][R16.64] ;  /* 0x0000000610117981 */ /* 0x000e64000c1e1900 */
[----:B-1----:R-:W-:Y:S01]  /*0da0*/  FFMA R26, R17, UR4, R26 ;  /* 0x00000004111a7c23 */ /* 0x002fe2000800001a */
[----:B------:R-:W-:Y:S06]  /*0db0*/  BRA `(.L_x_27) ;  /* 0x00000000000c7947 */ /* 0x000fec0003800000 */
.L_x_26:
[----:B------:R-:W0:Y:S01]  /*0dc0*/  LDS R17, [R8+0x304] ;  /* 0x0003040008117984 */ /* 0x000e220000000800 */
[----:B------:R-:W0:Y:S02]  /*0dd0*/  LDCU UR4, c[0x3][0x130] ;  /* 0x00c02600ff0477ac */ /* 0x000e240008000800 */
[----:B0-----:R-:W-:-:S07]  /*0de0*/  FFMA R26, R17, UR4, R26 ;  /* 0x00000004111a7c23 */ /* 0x001fce000800001a */
.L_x_27:
[----:B------:R-:W-:Y:S05]  /*0df0*/  BSYNC.RECONVERGENT B0 ;  /* 0x0000000000007941 */ /* 0x000fea0003800200 */
.L_x_25:
[----:B------:R-:W-:Y:S01]  /*0e00*/  ISETP.LT.U32.AND P1, PT, R3, 0x6, PT ;  /* 0x000000060300780c */ /* 0x000fe20003f21070 */
[----:B------:R-:W-:-:S12]  /*0e10*/  BSSY.RECONVERGENT B0, `(.L_x_28) ;  /* 0x000000f000007945 */ /* 0x000fd80003800200 */
[----:B------:R-:W-:Y:S05]  /*0e20*/  @!P2 BRA P1, `(.L_x_29) ;  /* 0x000000000028a947 */ /* 0x000fea0000800000 */
[----:B------:R-:W-:-:S04]  /*0e30*/  PLOP3.LUT P1, PT, P3, P6, PT, 0xf8, 0x8f ;  /* 0x00000000008f781c */ /* 0x000fc80001f2df70 */
[----:B------:R-:W-:-:S13]  /*0e40*/  ISETP.GE.U32.OR P1, PT, R20, UR8, P1 ;  /* 0x0000000814007c0c */ /* 0x000fda0008f26470 */
        /* <DEDUP_REMOVED lines=8> */
.L_x_29:
[----:B------:R-:W0:Y:S01]  /*0ed0*/  LDS R17, [R8+0x404] ;  /* 0x0004040008117984 */ /* 0x000e220000000800 */
[----:B------:R-:W0:Y:S02]  /*0ee0*/  LDCU UR4, c[0x3][0x194] ;  /* 0x00c03280ff0477ac */ /* 0x000e240008000800 */
[----:B0-----:R-:W-:-:S07]  /*0ef0*/  FFMA R26, R17, UR4, R26 ;  /* 0x00000004111a7c23 */ /* 0x001fce000800001a */
.L_x_30:
[----:B------:R-:W-:Y:S05]  /*0f00*/  BSYNC.RECONVERGENT B0 ;  /* 0x0000000000007941 */ /* 0x000fea0003800200 */
.L_x_28:
[----:B------:R-:W-:Y:S01]  /*0f10*/  VIADD R17, R0, 0xfffffffe ;  /* 0xfffffffe00117836 */ /* 0x000fe20000000000 */
[C---:B------:R-:W-:Y:S01]  /*0f20*/  ISETP.GE.AND P5, PT, R5.reuse, R14, PT ;  /* 0x0000000e0500720c */ /* 0x040fe20003fa6270 */
[----:B------:R-:W-:Y:S01]  /*0f30*/  BSSY.RECONVERGENT B0, `(.L_x_31) ;  /* 0x0000015000007945 */ /* 0x000fe20003800200 */
[----:B------:R-:W-:Y:S02]  /*0f40*/  ISETP.GT.U32.AND P2, PT, R18, -0x9, PT ;  /* 0xfffffff71200780c */ /* 0x000fe40003f44070 */
[----:B------:R-:W-:Y:S02]  /*0f50*/  VIADDMNMX.U32 R16, R2, RZ, R17, !PT ;  /* 0x000000ff02107246 */ /* 0x000fe40007800011 */
[----:B------:R-:W-:Y:S02]  /*0f60*/  ISETP.LT.OR P6, PT, R5, RZ, P5 ;  /* 0x000000ff0500720c */ /* 0x000fe40002fc1670 */
[----:B------:R-:W-:-:S04]  /*0f70*/  ISETP.GT.U32.AND P1, PT, R16, 0x7, PT ;  /* 0x000000071000780c */ /* 0x000fc80003f24070 */
[----:B------:R-:W-:-:S13]  /*0f80*/  ISETP.LT.U32.OR P4, PT, R7, -0x8, P1 ;  /* 0xfffffff80700780c */ /* 0x000fda0000f81470 */
        /* <DEDUP_REMOVED lines=15> */
.L_x_32:
[----:B------:R-:W-:Y:S05]  /*1080*/  BSYNC.RECONVERGENT B0 ;  /* 0x0000000000007941 */ /* 0x000fea0003800200 */
.L_x_31:
        /* <DEDUP_REMOVED lines=12> */
.L_x_34:
[----:B------:R-:W0:Y:S01]  /*1150*/  LDS R17, [R8+0x108] ;  /* 0x0001080008117984 */ /* 0x000e220000000800 */
[----:B------:R-:W0:Y:S02]  /*1160*/  LDCU UR4, c[0x3][0x6c] ;  /* 0x00c00d80ff0477ac */ /* 0x000e240008000800 */
[----:B0-----:R-:W-:-:S07]  /*1170*/  FFMA R26, R17, UR4, R26 ;  /* 0x00000004111a7c23 */ /* 0x001fce000800001a */
.L_x_35:
[----:B------:R-:W-:Y:S05]  /*1180*/  BSYNC.RECONVERGENT B0 ;  /* 0x0000000000007941 */ /* 0x000fea0003800200 */
.L_x_33:
        /* <DEDUP_REMOVED lines=12> */
.L_x_37:
[----:B------:R-:W0:Y:S01]  /*1250*/  LDS R17, [R8+0x208] ;  /* 0x0002080008117984 */ /* 0x000e220000000800 */
[----:B------:R-:W0:Y:S02]  /*1260*/  LDCU UR4, c[0x3][0xd0] ;  /* 0x00c01a00ff0477ac */ /* 0x000e240008000800 */
[----:B0-----:R-:W-:-:S07]  /*1270*/  FFMA R26, R17, UR4, R26 ;  /* 0x00000004111a7c23 */ /* 0x001fce000800001a */
.L_x_38:
[----:B------:R-:W-:Y:S05]  /*1280*/  BSYNC.RECONVERGENT B0 ;  /* 0x0000000000007941 */ /* 0x000fea0003800200 */
.L_x_36:
[----:B------:R-:W-:Y:S01]  /*1290*/  ISETP.LT.U32.AND P2, PT, R3, 0x7, PT ;  /* 0x000000070300780c */ /* 0x000fe20003f41070 */
[----:B------:R-:W-:Y:S01]  /*12a0*/  BSSY.RECONVERGENT B0, `(.L_x_39) ;  /* 0x0000010000007945 */ /* 0x000fe20003800200 */
[----:B------:R-:W-:-:S11]  /*12b0*/  LEA R8, R0, R9, 0x5 ;  /* 0x0000000900087211 */ /* 0x000fd600078e28ff */
        /* <DEDUP_REMOVED lines=11> */
.L_x_40:
[----:B------:R-:W0:Y:S01]  /*1370*/  LDS R17, [R8+0x308] ;  /* 0x0003080008117984 */ /* 0x000e220000000800 */
[----:B------:R-:W0:Y:S02]  /*1380*/  LDCU UR4, c[0x3][0x134] ;  /* 0x00c02680ff0477ac */ /* 0x000e240008000800 */
[----:B0-----:R-:W-:-:S07]  /*1390*/  FFMA R26, R17, UR4, R26 ;  /* 0x00000004111a7c23 */ /* 0x001fce000800001a */
.L_x_41:
[----:B------:R-:W-:Y:S05]  /*13a0*/  BSYNC.RECONVERGENT B0 ;  /* 0x0000000000007941 */ /* 0x000fea0003800200 */
.L_x_39:
        /* <DEDUP_REMOVED lines=13> */
.L_x_43:
[----:B------:R-:W0:Y:S01]  /*1480*/  LDS R17, [R8+0x408] ;  /* 0x0004080008117984 */ /* 0x000e220000000800 */
[----:B------:R-:W0:Y:S02]  /*1490*/  LDCU UR4, c[0x3][0x198] ;  /* 0x00c03300ff0477ac */ /* 0x000e240008000800 */
[----:B0-----:R-:W-:-:S07]  /*14a0*/  FFMA R26, R17, UR4, R26 ;  /* 0x00000004111a7c23 */ /* 0x001fce000800001a */
.L_x_44:
[----:B------:R-:W-:Y:S05]  /*14b0*/  BSYNC.RECONVERGENT B0 ;  /* 0x0000000000007941 */ /* 0x000fea0003800200 */
.L_x_42:
[----:B------:R-:W-:Y:S01]  /*14c0*/  IADD3 R17, PT, PT, R0, -0x2, RZ ;  /* 0xfffffffe00117810 */ /* 0x000fe20007ffe0ff */
[----:B------:R-:W-:Y:S03]  /*14d0*/  BSSY.RECONVERGENT B0, `(.L_x_45) ;  /* 0x0000015000007945 */ /* 0x000fe60003800200 */
[----:B------:R-:W-:Y:S01]  /*14e0*/  VIADDMNMX.U32 R16, R2, 0x1, R17, !PT ;  /* 0x0000000102107846 */ /* 0x000fe20007800011 */
[----:B------:R-:W-:-:S03]  /*14f0*/  VIADD R17, R5, 0x1 ;  /* 0x0000000105117836 */ /* 0x000fc60000000000 */
[----:B------:R-:W-:Y:S02]  /*1500*/  ISETP.GT.U32.AND P2, PT, R16, 0x7, PT ;  /* 0x000000071000780c */ /* 0x000fe40003f44070 */
[----:B------:R-:W-:Y:S02]  /*1510*/  ISETP.GE.AND P1, PT, R17, R14, PT ;  /* 0x0000000e1100720c */ /* 0x000fe40003f26270 */
[----:B------:R-:W-:Y:S02]  /*1520*/  ISETP.LT.U32.OR P4, PT, R7, -0x8, P2 ;  /* 0xfffffff80700780c */ /* 0x000fe40001781470 */
[----:B------:R-:W-:-:S11]  /*1530*/  ISETP.LT.OR P1, PT, R17, RZ, P1 ;  /* 0x000000ff1100720c */ /* 0x000fd60000f21670 */
[----:B------:R-:W0:Y:S01]  /*1540*/  @!P4 LDS R27, [R8+0xc] ;  /* 0x00000c00081bc984 */ /* 0x000e220000000800 */
[----:B------:R-:W0:Y:S02]  /*1550*/  @!P4 LDC R16, c[0x3][0xc] ;  /* 0x00c00300ff10cb82 */ /* 0x000e240000000800 */
[----:B0-----:R-:W-:Y:S01]  /*1560*/  @!P4 FFMA R26, R27, R16, R26 ;  /* 0x000000101b1ac223 */ /* 0x001fe2000000001a */
[----:B------:R-:W-:Y:S06]  /*1570*/  @!P4 BRA `(.L_x_46) ;  /* 0x000000000028c947 */ /* 0x000fec0003800000 */
[----:B------:R-:W-:-:S04]  /*1580*/  ISETP.GE.AND P4, PT, R10, UR8, PT ;  /* 0x000000080a007c0c */ /* 0x000fc8000bf86270 */
[----:B------:R-:W-:-:S04]  /*1590*/  ISETP.LT.U32.OR P4, PT, R6, 0x2, P4 ;  /* 0x000000020600780c */ /* 0x000fc80002781470 */
[----:B------:R-:W-:-:S13]  /*15a0*/  PLOP3.LUT P4, PT, P4, P3, P1, 0xfe, 0x0 ;  /* 0x000000000000781c */ /* 0x000fda0002787f16 */
[----:B------:R-:W-:Y:S05]  /*15b0*/  @P4 BRA `(.L_x_46) ;  /* 0x0000000000184947 */ /* 0x000fea0003800000 */
[----:B------:R-:W0:Y:S01]  /*15c0*/  LDC.64 R16, c[0x0][0x380] ;  /* 0x0000e000ff107b82 */ /* 0x000e220000000a00 */
[----:B------:R-:W-:Y:S01]  /*15d0*/  VIADD R27, R23, 0x3 ;  /* 0x00000003171b7836 */ /* 0x000fe20000000000 */
[----:B------:R-:W1:Y:S03]  /*15e0*/  LDCU UR4, c[0x3][0xc] ;  /* 0x00c00180ff0477ac */ /* 0x000e660008000800 */
[----:B0-----:R-:W-:-:S06]  /*15f0*/  IMAD.WIDE R16, R27, 0x4, R16 ;  /* 0x000000041b107825 */ /* 0x001fcc00078e0210 */
[----:B------:R-:W1:Y:S02]  /*1600*/  LDG.E R17, desc[UR6][R16.64] ;  /* 0x0000000610117981 */ /* 0x000e64000c1e1900 */
[----:B-1----:R-:W-:-:S07]  /*1610*/  FFMA R26, R17, UR4, R26 ;  /* 0x00000004111a7c23 */ /* 0x002fce000800001a */
.L_x_46:
[----:B------:R-:W-:Y:S05]  /*1620*/  BSYNC.RECONVERGENT B0 ;  /* 0x0000000000007941 */ /* 0x000fea0003800200 */
.L_x_45:
[----:B------:R-:W-:Y:S01]  /*1630*/  ISETP.GT.U32.AND P4, PT, R18, -0x9, PT ;  /* 0xfffffff71200780c */ /* 0x000fe20003f84070 */
[----:B------:R-:W-:Y:S01]  /*1640*/  BSSY.RECONVERGENT B0, `(.L_x_47) ;  /* 0x0000011000007945 */ /* 0x000fe20003800200 */
[----:B------:R-:W-:Y:S01]  /*1650*/  IADD3 R27, PT, PT, R21, 0x3, RZ ;  /* 0x00000003151b7810 */ /* 0x000fe20007ffe0ff */
[----:B------:R-:W-:-:S10]  /*1660*/  VIADD R21, R22, 0x3 ;  /* 0x0000000316157836 */ /* 0x000fd40000000000 */
        /* <DEDUP_REMOVED lines=10> */
.L_x_48:
[----:B------:R-:W-:Y:S01]  /*1710*/  IMAD R17, R0, 0x20, R9 ;  /* 0x0000002000117824 */ /* 0x000fe200078e0209 */
[----:B------:R-:W0:Y:S05]  /*1720*/  LDCU UR4, c[0x3][0x70] ;  /* 0x00c00e00ff0477ac */ /* 0x000e2a0008000800 */
[----:B------:R-:W0:Y:S02]  /*1730*/  LDS R17, [R17+0x10c] ;  /* 0x00010c0011117984 */ /* 0x000e240000000800 */
[----:B0-----:R-:W-:-:S07]  /*1740*/  FFMA R26, R17, UR4, R26 ;  /* 0x00000004111a7c23 */ /* 0x001fce000800001a */
.L_x_49:
[----:B------:R-:W-:Y:S05]  /*1750*/  BSYNC.RECONVERGENT B0 ;  /* 0x0000000000007941 */ /* 0x000fea0003800200 */
.L_x_47:
        /* <DEDUP_REMOVED lines=11> */
.L_x_51:
[----:B------:R-:W-:Y:S01]  /*1810*/  LEA R17, R0, R9, 0x5 ;  /* 0x0000000900117211 */ /* 0x000fe200078e28ff */
[----:B------:R-:W0:Y:S05]  /*1820*/  LDCU UR4, c[0x3][0xd4] ;  /* 0x00c01a80ff0477ac */ /* 0x000e2a0008000800 */
[----:B------:R-:W0:Y:S02]  /*1830*/  LDS R17, [R17+0x20c] ;  /* 0x00020c0011117984 */ /* 0x000e240000000800 */
[----:B0-----:R-:W-:-:S07]  /*1840*/  FFMA R26, R17, UR4, R26 ;  /* 0x00000004111a7c23 */ /* 0x001fce000800001a */
.L_x_52:
[----:B------:R-:W-:Y:S05]  /*1850*/  BSYNC.RECONVERGENT B0 ;  /* 0x0000000000007941 */ /* 0x000fea0003800200 */
.L_x_50:
        /* <DEDUP_REMOVED lines=13> */
.L_x_54:
[----:B------:R-:W-:Y:S01]  /*1930*/  IMAD R17, R0, 0x20, R9 ;  /* 0x0000002000117824 */ /* 0x000fe200078e0209 */
[----:B------:R-:W0:Y:S05]  /*1940*/  LDCU UR4, c[0x3][0x138] ;  /* 0x00c02700ff0477ac */ /* 0x000e2a0008000800 */
[----:B------:R-:W0:Y:S02]  /*1950*/  LDS R17, [R17+0x30c] ;  /* 0x00030c0011117984 */ /* 0x000e240000000800 */
[----:B0-----:R-:W-:-:S07]  /*1960*/  FFMA R26, R17, UR4, R26 ;  /* 0x00000004111a7c23 */ /* 0x001fce000800001a */
.L_x_55:
[----:B------:R-:W-:Y:S05]  /*1970*/  BSYNC.RECONVERGENT B0 ;  /* 0x0000000000007941 */ /* 0x000fea0003800200 */
.L_x_53:
        /* <DEDUP_REMOVED lines=14> */
.L_x_57:
[----:B------:R-:W0:Y:S01]  /*1a60*/  LDS R17, [R8+0x40c] ;  /* 0x00040c0008117984 */ /* 0x000e220000000800 */
[----:B------:R-:W0:Y:S02]  /*1a70*/  LDCU UR4, c[0x3][0x19c] ;  /* 0x00c03380ff0477ac */ /* 0x000e240008000800 */
[----:B0-----:R-:W-:-:S07]  /*1a80*/  FFMA R26, R17, UR4, R26 ;  /* 0x00000004111a7c23 */ /* 0x001fce000800001a */
.L_x_58:
[----:B------:R-:W-:Y:S05]  /*1a90*/  BSYNC.RECONVERGENT B0 ;  /* 0x0000000000007941 */ /* 0x000fea0003800200 */
.L_x_56:
[----:B------:R-:W-:Y:S01]  /*1aa0*/  VIADD R17, R0, 0xfffffffe ;  /* 0xfffffffe00117836 */ /* 0x000fe20000000000 */
[----:B------:R-:W-:Y:S01]  /*1ab0*/  BSSY.RECONVERGENT B0, `(.L_x_59) ;  /* 0x0000017000007945 */ /* 0x000fe20003800200 */
[----:B------:R-:W-:Y:S02]  /*1ac0*/  VIADD R25, R25, 0x4 ;  /* 0x0000000419197836 */ /* 0x000fe40000000000 */
[----:B------:R-:W-:Y:S01]  /*1ad0*/  VIADD R21, R24, 0x4 ;  /* 0x0000000418157836 */ /* 0x000fe20000000000 */
[----:B------:R-:W-:Y:S02]  /*1ae0*/  VIADDMNMX.U32 R16, R2, 0x2, R17, !PT ;  /* 0x0000000202107846 */ /* 0x000fe40007800011 */
[----:B------:R-:W-:Y:S02]  /*1af0*/  IADD3 R17, PT, PT, R5, 0x2, RZ ;  /* 0x0000000205117810 */ /* 0x000fe40007ffe0ff */
[----:B------:R-:W-:Y:S02]  /*1b00*/  ISETP.GT.U32.AND P4, PT, R16, 0x7, PT ;  /* 0x000000071000780c */ /* 0x000fe40003f84070 */
[----:B------:R-:W-:-:S02]  /*1b10*/  ISETP.GE.AND P2, PT, R17, R14, PT ;  /* 0x0000000e1100720c */ /* 0x000fc40003f46270 */
        /* <DEDUP_REMOVED lines=16> */
.L_x_60:
[----:B------:R-:W-:Y:S05]  /*1c20*/  BSYNC.RECONVERGENT B0 ;  /* 0x0000000000007941 */ /* 0x000fea0003800200 */
.L_x_59:
[----:B------:R-:W-:Y:S01]  /*1c30*/  ISETP.GT.U32.AND P5, PT, R18, -0x9, PT ;  /* 0xfffffff71200780c */ /* 0x000fe20003fa4070 */
[----:B------:R-:W-:Y:S01]  /*1c40*/  BSSY.RECONVERGENT B0, `(.L_x_61) ;  /* 0x0000014000007945 */ /* 0x000fe20003800200 */
[----:B------:R-:W-:-:S11]  /*1c50*/  VIADD R23, R22, 0x4 ;  /* 0x0000000416177836 */ /* 0x000fd60000000000 */
[----:B------:R-:W-:Y:S05]  /*1c60*/  @!P4 BRA P5, `(.L_x_62) ;  /* 0x000000000038c947 */ /* 0x000fea0002800000 */
[----:B------:R-:W-:-:S04]  /*1c70*/  PLOP3.LUT P5, PT, P3, P2, PT, 0xf8, 0x8f ;  /* 0x00000000008f781c */ /* 0x000fc80001fa5f70 */
[----:B------:R-:W-:-:S13]  /*1c80*/  ISETP.EQ.OR P5, PT, R6, RZ, P5 ;  /* 0x000000ff0600720c */ /* 0x000fda0002fa2670 */
[----:B------:R-:W-:Y:S05]  /*1c90*/  @P5 BRA `(.L_x_63) ;  /* 0x0000000000385947 */ /* 0x000fea0003800000 */
[----:B------:R-:W0:Y:S01]  /*1ca0*/  LDC.64 R16, c[0x0][0x380] ;  /* 0x0000e000ff107b82 */ /* 0x000e220000000a00 */
[----:B------:R-:W-:Y:S01]  /*1cb0*/  VIADD R22, R4, 0xfffffffe ;  /* 0xfffffffe04167836 */ /* 0x000fe20000000000 */
[----:B------:R-:W1:Y:S04]  /*1cc0*/  LDCU UR4, c[0x3][0x74] ;  /* 0x00c00e80ff0477ac */ /* 0x000e680008000800 */
[----:B------:R-:W-:-:S05]  /*1cd0*/  IADD3 R22, PT, PT, R11, R22, RZ ;  /* 0x000000160b167210 */ /* 0x000fca0007ffe0ff */
[----:B------:R-:W-:-:S04]  /*1ce0*/  IMAD.IADD R22, R22, 0x1, R15 ;  /* 0x0000000116167824 */ /* 0x000fc800078e020f */
[----:B------:R-:W-:-:S04]  /*1cf0*/  IMAD R22, R22, R14, R13 ;  /* 0x0000000e16167224 */ /* 0x000fc800078e020d */
[----:B------:R-:W-:-:S04]  /*1d00*/  VIADD R27, R22, 0x4 ;  /* 0x00000004161b7836 */ /* 0x000fc80000000000 */
[----:B0-----:R-:W-:-:S06]  /*1d10*/  IMAD.WIDE R16, R27, 0x4, R16 ;  /* 0x000000041b107825 */ /* 0x001fcc00078e0210 */
[----:B------:R-:W1:Y:S02]  /*1d20*/  LDG.E R17, desc[UR6][R16.64] ;  /* 0x0000000610117981 */ /* 0x000e64000c1e1900 */
[----:B-1----:R-:W-:Y:S01]  /*1d30*/  FFMA R26, R17, UR4, R26 ;  /* 0x00000004111a7c23 */ /* 0x002fe2000800001a */
[----:B------:R-:W-:Y:S06]  /*1d40*/  BRA `(.L_x_63) ;  /* 0x00000000000c7947 */ /* 0x000fec0003800000 */
.L_x_62:
[----:B------:R-:W0:Y:S01]  /*1d50*/  LDS R17, [R8+0x110] ;  /* 0x0001100008117984 */ /* 0x000e220000000800 */
[----:B------:R-:W0:Y:S02]  /*1d60*/  LDCU UR4, c[0x3][0x74] ;  /* 0x00c00e80ff0477ac */ /* 0x000e240008000800 */
[----:B0-----:R-:W-:-:S07]  /*1d70*/  FFMA R26, R17, UR4, R26 ;  /* 0x00000004111a7c23 */ /* 0x001fce000800001a */
.L_x_63:
[----:B------:R-:W-:Y:S05]  /*1d80*/  BSYNC.RECONVERGENT B0 ;  /* 0x0000000000007941 */ /* 0x000fea0003800200 */
.L_x_61:
        /* <DEDUP_REMOVED lines=11> */
.L_x_65:
[----:B------:R-:W0:Y:S01]  /*1e40*/  LDS R17, [R8+0x210] ;  /* 0x0002100008117984 */ /* 0x000e220000000800 */
[----:B------:R-:W0:Y:S02]  /*1e50*/  LDCU UR4, c[0x3][0xd8] ;  /* 0x00c01b00ff0477ac */ /* 0x000e240008000800 */
[----:B0-----:R-:W-:-:S07]  /*1e60*/  FFMA R26, R17, UR4, R26 ;  /* 0x00000004111a7c23 */ /* 0x001fce000800001a */
.L_x_66:
[----:B------:R-:W-:Y:S05]  /*1e70*/  BSYNC.RECONVERGENT B0 ;  /* 0x0000000000007941 */ /* 0x000fea0003800200 */
.L_x_64:
        /* <DEDUP_REMOVED lines=12> */
.L_x_68:
[----:B------:R-:W0:Y:S01]  /*1f40*/  LDS R17, [R8+0x310] ;  /* 0x0003100008117984 */ /* 0x000e220000000800 */
[----:B------:R-:W0:Y:S02]  /*1f50*/  LDCU UR4, c[0x3][0x13c] ;  /* 0x00c02780ff0477ac */ /* 0x000e240008000800 */
[----:B0-----:R-:W-:-:S07]  /*1f60*/  FFMA R26, R17, UR4, R26 ;  /* 0x00000004111a7c23 */ /* 0x001fce000800001a */
.L_x_69:
[----:B------:R-:W-:Y:S05]  /*1f70*/  BSYNC.RECONVERGENT B0 ;  /* 0x0000000000007941 */ /* 0x000fea0003800200 */
.L_x_67:
        /* <DEDUP_REMOVED lines=12> */
.L_x_71:
[----:B------:R-:W0:Y:S01]  /*2040*/  LDS R17, [R8+0x410] ;  /* 0x0004100008117984 */ /* 0x000e220000000800 */
[----:B------:R-:W0:Y:S02]  /*2050*/  LDCU UR4, c[0x3][0x1a0] ;  /* 0x00c03400ff0477ac */ /* 0x000e240008000800 */
[----:B0-----:R-:W-:-:S07]  /*2060*/  FFMA R26, R17, UR4, R26 ;  /* 0x00000004111a7c23 */ /* 0x001fce000800001a */
.L_x_72:
[----:B------:R-:W-:Y:S05]  /*2070*/  BSYNC.RECONVERGENT B0 ;  /* 0x0000000000007941 */ /* 0x000fea0003800200 */
.L_x_70:
[C---:B------:R-:W-:Y:S01]  /*2080*/  IADD3 R17, PT, PT, R0.reuse, -0x1, RZ ;  /* 0xffffffff00117810 */ /* 0x040fe20007ffe0ff */
[----:B------:R-:W-:Y:S01]  /*2090*/  VIADD R8, R0, 0x1 ;  /* 0x0000000100087836 */ /* 0x000fe20000000000 */
[----:B------:R-:W-:Y:S02]  /*20a0*/  BSSY.RECONVERGENT B0, `(.L_x_73) ;  /* 0x000001f000007945 */ /* 0x000fe40003800200 */
[----:B------:R-:W-:Y:S01]  /*20b0*/  VIADDMNMX.U32 R17, R2, 0xfffffffe, R17, !PT ;  /* 0xfffffffe02117846 */ /* 0x000fe20007800011 */
[----:B------:R-:W-:Y:S01]  /*20c0*/  IMAD R23, R8, 0x20, R9 ;  /* 0x0000002008177824 */ /* 0x000fe200078e0209 */
[----:B------:R-:W-:Y:S02]  /*20d0*/  IADD3 R8, PT, PT, R4, -0x1, RZ ;  /* 0xffffffff04087810 */ /* 0x000fe40007ffe0ff */
[----:B------:R-:W-:Y:S02]  /*20e0*/  ISETP.GT.U32.AND P4, PT, R17, 0x7, PT ;  /* 0x000000071100780c */ /* 0x000fe40003f84070 */
[----:B------:R-:W-:Y:S01]  /*20f0*/  ISETP.GE.AND P3, PT, R8, R15, PT ;  /* 0x0000000f0800720c */ /* 0x000fe20003f66270 */
[----:B------:R-:W-:Y:S01]  /*2100*/  IMAD.IADD R22, R11, 0x1, R8 ;  /* 0x000000010b167824 */ /* 0x000fe200078e0208 */
[----:B------:R-:W-:-:S02]  /*2110*/  ISETP.LT.U32.OR P5, PT, R7, -0x8, P4 ;  /* 0xfffffff80700780c */ /* 0x000fc400027a1470 */
[----:B------:R-:W-:Y:S01]  /*2120*/  ISETP.LT.OR P3, PT, R8, RZ, P3 ;  /* 0x000000ff0800720c */ /* 0x000fe20001f61670 */
[C---:B------:R-:W-:Y:S02]  /*2130*/  IMAD.IADD R16, R22.reuse, 0x1, R15 ;  /* 0x0000000116107824 */ /* 0x040fe400078e020f */
[-CC-:B------:R-:W-:Y:S02]  /*2140*/  IMAD R22, R22, R14.reuse, R13.reuse ;  /* 0x0000000e16167224 */ /* 0x180fe400078e020d */
[C---:B------:R-:W-:Y:S01]  /*2150*/  IMAD R21, R16.reuse, R14, R13 ;  /* 0x0000000e10157224 */ /* 0x040fe200078e020d */
[----:B------:R-:W-:-:S05]  /*2160*/  IADD3 R24, PT, PT, R16, R15, RZ ;  /* 0x0000000f10187210 */ /* 0x000fca0007ffe0ff */
[----:B------:R-:W0:Y:S01]  /*2170*/  @!P5 LDS R25, [R23] ;  /* 0x000000001719d984 */ /* 0x000e220000000800 */
[----:B------:R-:W0:Y:S01]  /*2180*/  @!P5 LDC R17, c[0x3][0x14] ;  /* 0x00c00500ff11db82 */ /* 0x000e220000000800 */
[C---:B------:R-:W-:Y:S02]  /*2190*/  IMAD.IADD R28, R24.reuse, 0x1, R15 ;  /* 0x00000001181c7824 */ /* 0x040fe400078e020f */
[-C--:B------:R-:W-:Y:S02]  /*21a0*/  IMAD R8, R24, R14.reuse, R13 ;  /* 0x0000000e18087224 */ /* 0x080fe400078e020d */
[C---:B------:R-:W-:Y:S02]  /*21b0*/  IMAD.IADD R27, R28.reuse, 0x1, R15 ;  /* 0x000000011c1b7824 */ /* 0x040fe400078e020f */
[-CC-:B------:R-:W-:Y:S02]  /*21c0*/  IMAD R7, R28, R14.reuse, R13.reuse ;  /* 0x0000000e1c077224 */ /* 0x180fe400078e020d */
[----:B------:R-:W-:-:S02]  /*21d0*/  IMAD R13, R27, R14, R13 ;  /* 0x0000000e1b0d7224 */ /* 0x000fc400078e020d */
[----:B0-----:R-:W-:Y:S01]  /*21e0*/  @!P5 FFMA R26, R25, R17, R26 ;  /* 0x00000011191ad223 */ /* 0x001fe2000000001a */
[----:B------:R-:W-:Y:S06]  /*21f0*/  @!P5 BRA `(.L_x_74) ;  /* 0x000000000024d947 */ /* 0x000fec0003800000 */
        /* <DEDUP_REMOVED lines=8> */
[----:B-1----:R-:W-:-:S07]  /*2280*/  FFMA R26, R17, UR4, R26 ;  /* 0x00000004111a7c23 */ /* 0x002fce000800001a */
.L_x_74:
[----:B------:R-:W-:Y:S05]  /*2290*/  BSYNC.RECONVERGENT B0 ;  /* 0x0000000000007941 */ /* 0x000fea0003800200 */
.L_x_73:
[----:B------:R-:W-:Y:S01]  /*22a0*/  ISETP.GT.U32.AND P5, PT, R18, -0x9, PT ;  /* 0xfffffff71200780c */ /* 0x000fe20003fa4070 */
[----:B------:R-:W-:-:S12]  /*22b0*/  BSSY.RECONVERGENT B0, `(.L_x_75) ;  /* 0x000000e000007945 */ /* 0x000fd80003800200 */
        /* <DEDUP_REMOVED lines=10> */
.L_x_76:
[----:B------:R-:W0:Y:S01]  /*2360*/  LDS R17, [R23+0x100] ;  /* 0x0001000017117984 */ /* 0x000e220000000800 */
[----:B------:R-:W0:Y:S02]  /*2370*/  LDCU UR4, c[0x3][0x78] ;  /* 0x00c00f00ff0477ac */ /* 0x000e240008000800 */
[----:B0-----:R-:W-:-:S07]  /*2380*/  FFMA R26, R17, UR4, R26 ;  /* 0x00000004111a7c23 */ /* 0x001fce000800001a */
.L_x_77:
[----:B------:R-:W-:Y:S05]  /*2390*/  BSYNC.RECONVERGENT B0 ;  /* 0x0000000000007941 */ /* 0x000fea0003800200 */
.L_x_75:
        /* <DEDUP_REMOVED lines=11> */
.L_x_79:
[----:B------:R-:W0:Y:S01]  /*2450*/  LDS R17, [R23+0x200] ;  /* 0x0002000017117984 */ /* 0x000e220000000800 */
[----:B------:R-:W0:Y:S02]  /*2460*/  LDCU UR4, c[0x3][0xdc] ;  /* 0x00c01b80ff0477ac */ /* 0x000e240008000800 */
[----:B0-----:R-:W-:-:S07]  /*2470*/  FFMA R26, R17, UR4, R26 ;  /* 0x00000004111a7c23 */ /* 0x001fce000800001a */
.L_x_80:
[----:B------:R-:W-:Y:S05]  /*2480*/  BSYNC.RECONVERGENT B0 ;  /* 0x0000000000007941 */ /* 0x000fea0003800200 */
.L_x_78:
        /* <DEDUP_REMOVED lines=12> */
.L_x_82:
[----:B------:R-:W0:Y:S01]  /*2550*/  LDS R17, [R23+0x300] ;  /* 0x0003000017117984 */ /* 0x000e220000000800 */
[----:B------:R-:W0:Y:S02]  /*2560*/  LDCU UR4, c[0x3][0x140] ;  /* 0x00c02800ff0477ac */ /* 0x000e240008000800 */
[----:B0-----:R-:W-:-:S07]  /*2570*/  FFMA R26, R17, UR4, R26 ;  /* 0x00000004111a7c23 */ /* 0x001fce000800001a */
.L_x_83:
[----:B------:R-:W-:Y:S05]  /*2580*/  BSYNC.RECONVERGENT B0 ;  /* 0x0000000000007941 */ /* 0x000fea0003800200 */
.L_x_81:
        /* <DEDUP_REMOVED lines=12> */
.L_x_85:
[----:B------:R-:W0:Y:S01]  /*2650*/  LDS R17, [R23+0x400] ;  /* 0x0004000017117984 */ /* 0x000e220000000800 */
[----:B------:R-:W0:Y:S02]  /*2660*/  LDCU UR4, c[0x3][0x1a4] ;  /* 0x00c03480ff0477ac */ /* 0x000e240008000800 */
[----:B0-----:R-:W-:-:S07]  /*2670*/  FFMA R26, R17, UR4, R26 ;  /* 0x00000004111a7c23 */ /* 0x001fce000800001a */
.L_x_86:
[----:B------:R-:W-:Y:S05]  /*2680*/  BSYNC.RECONVERGENT B0 ;  /* 0x0000000000007941 */ /* 0x000fea0003800200 */
.L_x_84:
[----:B------:R-:W-:Y:S01]  /*2690*/  IADD3 R17, PT, PT, R0, -0x1, RZ ;  /* 0xffffffff00117810 */ /* 0x000fe20007ffe0ff */
[----:B------:R-:W-:Y:S01]  /*26a0*/  VIADD R16, R3, 0xfffffff6 ;  /* 0xfffffff603107836 */ /* 0x000fe20000000000 */
[----:B------:R-:W-:Y:S01]  /*26b0*/  BSSY.RECONVERGENT B0, `(.L_x_87) ;  /* 0x0000018000007945 */ /* 0x000fe20003800200 */
[----:B------:R-:W-:Y:S01]  /*26c0*/  VIADD R25, R21, 0x1 ;  /* 0x0000000115197836 */ /* 0x000fe20000000000 */
[----:B------:R-:W-:Y:S02]  /*26d0*/  VIADDMNMX.U32 R0, R2, 0xffffffff, R17, !PT ;  /* 0xffffffff02007846 */ /* 0x000fe40007800011 */
[----:B------:R-:W-:Y:S02]  /*26e0*/  IADD3 R24, PT, PT, R7, 0x1, RZ ;  /* 0x0000000107187810 */ /* 0x000fe40007ffe0ff */
[----:B------:R-:W-:Y:S01]  /*26f0*/  ISETP.GT.U32.AND P4, PT, R0, 0x7, PT ;  /* 0x000000070000780c */ /* 0x000fe20003f84070 */
[----:B------:R-:W-:-:S03]  /*2700*/  VIADD R0, R8, 0x1 ;  /* 0x0000000108007836 */ /* 0x000fc60000000000 */
[----:B------:R-:W-:-:S13]  /*2710*/  ISETP.LT.U32.OR P5, PT, R16, -0x8, P4 ;  /* 0xfffffff81000780c */ /* 0x000fda00027a1470 */
[----:B------:R-:W0:Y:S01]  /*2720*/  @!P5 LDS R17, [R23+0x4] ;  /* 0x000004001711d984 */ /* 0x000e220000000800 */
[----:B------:R-:W0:Y:S02]  /*2730*/  @!P5 LDC R16, c[0x3][0x18] ;  /* 0x00c00600ff10db82 */ /* 0x000e240000000800 */
[----:B0-----:R-:W-:Y:S01]  /*2740*/  @!P5 FFMA R26, R17, R16, R26 ;  /* 0x00000010111ad223 */ /* 0x001fe2000000001a */
[----:B------:R-:W-:Y:S06]  /*2750*/  @!P5 BRA `(.L_x_88) ;  /* 0x000000000034d947 */ /* 0x000fec0003800000 */
[----:B------:R-:W-:Y:S02]  /*2760*/  ISETP.GE.AND P5, PT, R10, UR8, PT ;  /* 0x000000080a007c0c */ /* 0x000fe4000bfa6270 */
[----:B------:R-:W-:Y:S02]  /*2770*/  P2R R16, PR, RZ, 0x1 ;  /* 0x00000001ff107803 */ /* 0x000fe40000000000 */
[----:B------:R-:W-:Y:S02]  /*2780*/  ISETP.NE.AND P0, PT, R12, RZ, PT ;  /* 0x000000ff0c00720c */ /* 0x000fe40003f05270 */
[----:B------:R-:W-:-:S04]  /*2790*/  ISETP.LT.U32.OR P5, PT, R6, 0x2, P5 ;  /* 0x000000020600780c */ /* 0x000fc80002fa1470 */
[----:B------:R-:W-:Y:S02]  /*27a0*/  PLOP3.LUT P5, PT, P5, P3, P0, 0xfe, 0x0 ;  /* 0x000000000000781c */ /* 0x000fe40002fa7f06 */
[----:B------:R-:W-:-:S11]  /*27b0*/  ISETP.NE.AND P0, PT, R16, RZ, PT ;  /* 0x000000ff1000720c */ /* 0x000fd60003f05270 */
[----:B------:R-:W-:Y:S05]  /*27c0*/  @P5 BRA `(.L_x_88) ;  /* 0x0000000000185947 */ /* 0x000fea0003800000 */
[----:B------:R-:W0:Y:S01]  /*27d0*/  LDC.64 R16, c[0x0][0x380] ;  /* 0x0000e000ff107b82 */ /* 0x000e220000000a00 */
[----:B------:R-:W-:Y:S01]  /*27e0*/  VIADD R27, R22, 0x1 ;  /* 0x00000001161b7836 */ /* 0x000fe20000000000 */
[----:B------:R-:W1:Y:S03]  /*27f0*/  LDCU UR4, c[0x3][0x18] ;  /* 0x00c00300ff0477ac */ /* 0x000e660008000800 */
[----:B0-----:R-:W-:-:S06]  /*2800*/  IMAD.WIDE R16, R27, 0x4, R16 ;  /* 0x000000041b107825 */ /* 0x001fcc00078e0210 */
[----:B------:R-:W1:Y:S02]  /*2810*/  LDG.E R17, desc[UR6][R16.64] ;  /* 0x0000000610117981 */ /* 0x000e64000c1e1900 */
[----:B-1----:R-:W-:-:S07]  /*2820*/  FFMA R26, R17, UR4, R26 ;  /* 0x00000004111a7c23 */ /* 0x002fce000800001a */
.L_x_88:
[----:B------:R-:W-:Y:S05]  /*2830*/  BSYNC.RECONVERGENT B0 ;  /* 0x0000000000007941 */ /* 0x000fea0003800200 */
.L_x_87:
[----:B------:R-:W-:Y:S01]  /*2840*/  ISETP.GT.U32.AND P5, PT, R18, -0x9, PT ;  /* 0xfffffff71200780c */ /* 0x000fe20003fa4070 */
[----:B------:R-:W-:-:S12]  /*2850*/  BSSY.RECONVERGENT B0, `(.L_x_89) ;  /* 0x000000f000007945 */ /* 0x000fd80003800200 */
[----:B------:R-:W-:Y:S05]  /*2860*/  @!P4 BRA P5, `(.L_x_90) ;  /* 0x000000000028c947 */ /* 0x000fea0002800000 */
[----:B------:R-:W-:-:S04]  /*2870*/  ISETP.NE.AND P5, PT, R12, RZ, PT ;  /* 0x000000ff0c00720c */ /* 0x000fc80003fa5270 */
        /* <DEDUP_REMOVED lines=9> */
.L_x_90:
[----:B------:R-:W0:Y:S01]  /*2910*/  LDS R17, [R23+0x104] ;  /* 0x0001040017117984 */ /* 0x000e220000000800 */
[----:B------:R-:W0:Y:S02]  /*2920*/  LDCU UR4, c[0x3][0x7c] ;  /* 0x00c00f80ff0477ac */ /* 0x000e240008000800 */
[----:B0-----:R-:W-:-:S07]  /*2930*/  FFMA R26, R17, UR4, R26 ;  /* 0x00000004111a7c23 */ /* 0x001fce000800001a */
.L_x_91:
[----:B------:R-:W-:Y:S05]  /*2940*/  BSYNC.RECONVERGENT B0 ;  /* 0x0000000000007941 */ /* 0x000fea0003800200 */
.L_x_89:
[----:B------:R-:W-:Y:S01]  /*2950*/  ISETP.LT.U32.AND P5, PT, R3, 0x8, PT ;  /* 0x000000080300780c */ /* 0x000fe20003fa1070 */
[----:B------:R-:W-:-:S12]  /*2960*/  BSSY.RECONVERGENT B0, `(.L_x_92) ;  /* 0x000000e000007945 */ /* 0x000fd80003800200 */
[----:B------:R-:W-:Y:S05]  /*2970*/  @!P4 BRA P5, `(.L_x_93) ;  /* 0x000000000024c947 */ /* 0x000fea0002800000 */
[----:B------:R-:W-:-:S04]  /*2980*/  ISETP.NE.AND P5, PT, R12, RZ, PT ;  /* 0x000000ff0c00720c */ /* 0x000fc80003fa5270 */
        /* <DEDUP_REMOVED lines=8> */
.L_x_93:
[----:B------:R-:W0:Y:S01]  /*2a10*/  LDS R17, [R23+0x204] ;  /* 0x0002040017117984 */ /* 0x000e220000000800 */
[----:B------:R-:W0:Y:S02]  /*2a20*/  LDCU UR4, c[0x3][0xe0] ;  /* 0x00c01c00ff0477ac */ /* 0x000e240008000800 */
[----:B0-----:R-:W-:-:S07]  /*2a30*/  FFMA R26, R17, UR4, R26 ;  /* 0x00000004111a7c23 */ /* 0x001fce000800001a */
.L_x_94:
[----:B------:R-:W-:Y:S05]  /*2a40*/  BSYNC.RECONVERGENT B0 ;  /* 0x0000000000007941 */ /* 0x000fea0003800200 */
.L_x_92:
[----:B------:R-:W-:Y:S01]  /*2a50*/  ISETP.LT.U32.AND P5, PT, R3, 0x7, PT ;  /* 0x000000070300780c */ /* 0x000fe20003fa1070 */
[----:B------:R-:W-:-:S12]  /*2a60*/  BSSY.RECONVERGENT B0, `(.L_x_95) ;  /* 0x000000f000007945 */ /* 0x000fd80003800200 */
[----:B------:R-:W-:Y:S05]  /*2a70*/  @!P4 BRA P5, `(.L_x_96) ;  /* 0x000000000028c947 */ /* 0x000fea0002800000 */
[----:B------:R-:W-:-:S04]  /*2a80*/  ISETP.NE.AND P5, PT, R12, RZ, PT ;  /* 0x000000ff0c00720c */ /* 0x000fc80003fa5270 */
        /* <DEDUP_REMOVED lines=9> */
.L_x_96:
[----:B------:R-:W0:Y:S01]  /*2b20*/  LDS R17, [R23+0x304] ;  /* 0x0003040017117984 */ /* 0x000e220000000800 */
[----:B------:R-:W0:Y:S02]  /*2b30*/  LDCU UR4, c[0x3][0x144] ;  /* 0x00c02880ff0477ac */ /* 0x000e240008000800 */
[----:B0-----:R-:W-:-:S07]  /*2b40*/  FFMA R26, R17, UR4, R26 ;  /* 0x00000004111a7c23 */ /* 0x001fce000800001a */
.L_x_97:
[----:B------:R-:W-:Y:S05]  /*2b50*/  BSYNC.RECONVERGENT B0 ;  /* 0x0000000000007941 */ /* 0x000fea0003800200 */
.L_x_95:
        /* <DEDUP_REMOVED lines=14> */
.L_x_99:
[----:B------:R-:W0:Y:S01]  /*2c40*/  LDS R17, [R23+0x404] ;  /* 0x0004040017117984 */ /* 0x000e220000000800 */
[----:B------:R-:W0:Y:S02]  /*2c50*/  LDCU UR4, c[0x3][0x1a8] ;  /* 0x00c03500ff0477ac */ /* 0x000e240008000800 */
[----:B0-----:R-:W-:-:S07]  /*2c60*/  FFMA R26, R17, UR4, R26 ;  /* 0x00000004111a7c23 */ /* 0x001fce000800001a */
.L_x_100:
[----:B------:R-:W-:Y:S05]  /*2c70*/  BSYNC.RECONVERGENT B0 ;  /* 0x0000000000007941 */ /* 0x000fea0003800200 */
.L_x_98:
[----:B------:R-:W0:Y:S01]  /*2c80*/  S2R R0, SR_TID.Y ;  /* 0x0000000000007919 */ /* 0x000e220000002200 */
[----:B------:R-:W-:Y:S01]  /*2c90*/  VIADD R16, R3, 0xfffffff6 ;  /* 0xfffffff603107836 */ /* 0x000fe20000000000 */
[----:B------:R-:W-:Y:S01]  /*2ca0*/  BSSY.RECONVERGENT B0, `(.L_x_101) ;  /* 0x0000016000007945 */ /* 0x000fe20003800200 */
[----:B------:R-:W-:Y:S01]  /*2cb0*/  IADD3 R25, PT, PT, R21, 0x2, RZ ;  /* 0x0000000215197810 */ /* 0x000fe20007ffe0ff */
[----:B------:R-:W-:Y:S02]  /*2cc0*/  VIADD R24, R7, 0x2 ;  /* 0x0000000207187836 */ /* 0x000fe40000000000 */
[----:B0-----:R-:W-:-:S05]  /*2cd0*/  VIADD R17, R0, 0xffffffff ;  /* 0xffffffff00117836 */ /* 0x001fca0000000000 */
[----:B------:R-:W-:-:S04]  /*2ce0*/  VIADDMNMX.U32 R0, R2, RZ, R17, !PT ;  /* 0x000000ff02007246 */ /* 0x000fc80007800011 */
[----:B------:R-:W-:Y:S01]  /*2cf0*/  ISETP.GT.U32.AND P4, PT, R0, 0x7, PT ;  /* 0x000000070000780c */ /* 0x000fe20003f84070 */
[----:B------:R-:W-:-:S03]  /*2d00*/  VIADD R0, R8, 0x2 ;  /* 0x0000000208007836 */ /* 0x000fc60000000000 */
[----:B------:R-:W-:-:S13]  /*2d10*/  ISETP.LT.U32.OR P5, PT, R16, -0x8, P4 ;  /* 0xfffffff81000780c */ /* 0x000fda00027a1470 */
        /* <DEDUP_REMOVED lines=14> */
.L_x_102:
[----:B------:R-:W-:Y:S05]  /*2e00*/  BSYNC.RECONVERGENT B0 ;  /* 0x0000000000007941 */ /* 0x000fea0003800200 */
.L_x_101:
        /* <DEDUP_REMOVED lines=12> */
.L_x_104:
[----:B------:R-:W0:Y:S01]  /*2ed0*/  LDS R17, [R23+0x108] ;  /* 0x0001080017117984 */ /* 0x000e220000000800 */
[----:B------:R-:W0:Y:S02]  /*2ee0*/  LDCU UR4, c[0x3][0x80] ;  /* 0x00c01000ff0477ac */ /* 0x000e240008000800 */
[----:B0-----:R-:W-:-:S07]  /*2ef0*/  FFMA R26, R17, UR4, R26 ;  /* 0x00000004111a7c23 */ /* 0x001fce000800001a */
.L_x_105:
[----:B------:R-:W-:Y:S05]  /*2f00*/  BSYNC.RECONVERGENT B0 ;  /* 0x0000000000007941 */ /* 0x000fea0003800200 */
.L_x_103:
        /* <DEDUP_REMOVED lines=11> */
.L_x_107:
[----:B------:R-:W0:Y:S01]  /*2fc0*/  LDS R17, [R23+0x208] ;  /* 0x0002080017117984 */ /* 0x000e220000000800 */
[----:B------:R-:W0:Y:S02]  /*2fd0*/  LDCU UR4, c[0x3][0xe4] ;  /* 0x00c01c80ff0477ac */ /* 0x000e240008000800 */
[----:B0-----:R-:W-:-:S07]  /*2fe0*/  FFMA R26, R17, UR4, R26 ;  /* 0x00000004111a7c23 */ /* 0x001fce000800001a */
.L_x_108:
[----:B------:R-:W-:Y:S05]  /*2ff0*/  BSYNC.RECONVERGENT B0 ;  /* 0x0000000000007941 */ /* 0x000fea0003800200 */
.L_x_106:
        /* <DEDUP_REMOVED lines=12> */
.L_x_110:
[----:B------:R-:W0:Y:S01]  /*30c0*/  LDS R17, [R23+0x308] ;  /* 0x0003080017117984 */ /* 0x000e220000000800 */
[----:B------:R-:W0:Y:S02]  /*30d0*/  LDCU UR4, c[0x3][0x148] ;  /* 0x00c02900ff0477ac */ /* 0x000e240008000800 */
[----:B0-----:R-:W-:-:S07]  /*30e0*/  FFMA R26, R17, UR4, R26 ;  /* 0x00000004111a7c23 */ /* 0x001fce000800001a */
.L_x_111:
[----:B------:R-:W-:Y:S05]  /*30f0*/  BSYNC.RECONVERGENT B0 ;  /* 0x0000000000007941 */ /* 0x000fea0003800200 */
.L_x_109:
        /* <DEDUP_REMOVED lines=13> */
.L_x_113:
[----:B------:R-:W0:Y:S01]  /*31d0*/  LDS R17, [R23+0x408] ;  /* 0x0004080017117984 */ /* 0x000e220000000800 */
[----:B------:R-:W0:Y:S02]  /*31e0*/  LDCU UR4, c[0x3][0x1ac] ;  /* 0x00c03580ff0477ac */ /* 0x000e240008000800 */
[----:B0-----:R-:W-:-:S07]  /*31f0*/  FFMA R26, R17, UR4, R26 ;  /* 0x00000004111a7c23 */ /* 0x001fce000800001a */
.L_x_114:
[----:B------:R-:W-:Y:S05]  /*3200*/  BSYNC.RECONVERGENT B0 ;  /* 0x0000000000007941 */ /* 0x000fea0003800200 */
.L_x_112:
[----:B------:R-:W0:Y:S01]  /*3210*/  S2R R0, SR_TID.Y ;  /* 0x0000000000007919 */ /* 0x000e220000002200 */
[----:B------:R-:W-:Y:S01]  /*3220*/  IADD3 R16, PT, PT, R3, -0xa, RZ ;  /* 0xfffffff603107810 */ /* 0x000fe20007ffe0ff */
[----:B------:R-:W-:Y:S01]  /*3230*/  BSSY.RECONVERGENT B0, `(.L_x_115) ;  /* 0x0000016000007945 */ /* 0x000fe20003800200 */
[----:B------:R-:W-:Y:S01]  /*3240*/  VIADD R25, R21, 0x3 ;  /* 0x0000000315197836 */ /* 0x000fe20000000000 */
[----:B------:R-:W-:Y:S01]  /*3250*/  IADD3 R21, PT, PT, R8, 0x3, RZ ;  /* 0x0000000308157810 */ /* 0x000fe20007ffe0ff */
[----:B0-----:R-:W-:-:S05]  /*3260*/  VIADD R17, R0, 0xffffffff ;  /* 0xffffffff00117836 */ /* 0x001fca0000000000 */
[----:B------:R-:W-:-:S04]  /*3270*/  VIADDMNMX.U32 R0, R2, 0x1, R17, !PT ;  /* 0x0000000102007846 */ /* 0x000fc80007800011 */
        /* <DEDUP_REMOVED lines=17> */
.L_x_116:
[----:B------:R-:W-:Y:S05]  /*3390*/  BSYNC.RECONVERGENT B0 ;  /* 0x0000000000007941 */ /* 0x000fea0003800200 */
.L_x_115:
        /* <DEDUP_REMOVED lines=12> */
.L_x_118:
[----:B------:R-:W0:Y:S01]  /*3460*/  LDS R17, [R23+0x10c] ;  /* 0x00010c0017117984 */ /* 0x000e220000000800 */
[----:B------:R-:W0:Y:S02]  /*3470*/  LDCU UR4, c[0x3][0x84] ;  /* 0x00c01080ff0477ac */ /* 0x000e240008000800 */
[----:B0-----:R-:W-:-:S07]  /*3480*/  FFMA R26, R17, UR4, R26 ;  /* 0x00000004111a7c23 */ /* 0x001fce000800001a */
.L_x_119:
[----:B------:R-:W-:Y:S05]  /*3490*/  BSYNC.RECONVERGENT B0 ;  /* 0x0000000000007941 */ /* 0x000fea0003800200 */
.L_x_117:
        /* <DEDUP_REMOVED lines=11> */
.L_x_121:
[----:B------:R-:W0:Y:S01]  /*3550*/  LDS R17, [R23+0x20c] ;  /* 0x00020c0017117984 */ /* 0x000e220000000800 */
[----:B------:R-:W0:Y:S02]  /*3560*/  LDCU UR4, c[0x3][0xe8] ;  /* 0x00c01d00ff0477ac */ /* 0x000e240008000800 */
[----:B0-----:R-:W-:-:S07]  /*3570*/  FFMA R26, R17, UR4, R26 ;  /* 0x00000004111a7c23 */ /* 0x001fce000800001a */
.L_x_122:
[----:B------:R-:W-:Y:S05]  /*3580*/  BSYNC.RECONVERGENT B0 ;  /* 0x0000000000007941 */ /* 0x000fea0003800200 */
.L_x_120:
        /* <DEDUP_REMOVED lines=12> */
.L_x_124:
[----:B------:R-:W0:Y:S01]  /*3650*/  LDS R17, [R23+0x30c] ;  /* 0x00030c0017117984 */ /* 0x000e220000000800 */
[----:B------:R-:W0:Y:S02]  /*3660*/  LDCU UR4, c[0x3][0x14c] ;  /* 0x00c02980ff0477ac */ /* 0x000e240008000800 */
[----:B0-----:R-:W-:-:S07]  /*3670*/  FFMA R26, R17, UR4, R26 ;  /* 0x00000004111a7c23 */ /* 0x001fce000800001a */
.L_x_125:
[----:B------:R-:W-:Y:S05]  /*3680*/  BSYNC.RECONVERGENT B0 ;  /* 0x0000000000007941 */ /* 0x000fea0003800200 */
.L_x_123:
        /* <DEDUP_REMOVED lines=13> */
.L_x_127:
[----:B------:R-:W0:Y:S01]  /*3760*/  LDS R17, [R23+0x40c] ;  /* 0x00040c0017117984 */ /* 0x000e220000000800 */
[----:B------:R-:W0:Y:S02]  /*3770*/  LDCU UR4, c[0x3][0x1b0] ;  /* 0x00c03600ff0477ac */ /* 0x000e240008000800 */
[----:B0-----:R-:W-:-:S07]  /*3780*/  FFMA R26, R17, UR4, R26 ;  /* 0x00000004111a7c23 */ /* 0x001fce000800001a */
.L_x_128:
[----:B------:R-:W-:Y:S05]  /*3790*/  BSYNC.RECONVERGENT B0 ;  /* 0x0000000000007941 */ /* 0x000fea0003800200 */
.L_x_126:
[----:B------:R-:W0:Y:S01]  /*37a0*/  S2R R17, SR_TID.Y ;  /* 0x0000000000117919 */ /* 0x000e220000002200 */
[----:B------:R-:W-:Y:S01]  /*37b0*/  VIADD R0, R3, 0xfffffff6 ;  /* 0xfffffff603007836 */ /* 0x000fe20000000000 */
[----:B------:R-:W-:Y:S01]  /*37c0*/  BSSY.RECONVERGENT B0, `(.L_x_129) ;  /* 0x0000015000007945 */ /* 0x000fe20003800200 */
[----:B------:R-:W-:Y:S01]  /*37d0*/  VIADD R13, R13, 0x4 ;  /* 0x000000040d0d7836 */ /* 0x000fe20000000000 */
[----:B------:R-:W-:Y:S02]  /*37e0*/  IADD3 R7, PT, PT, R7, 0x4, RZ ;  /* 0x0000000407077810 */ /* 0x000fe40007ffe0ff */
[----:B0-----:R-:W-:-:S04]  /*37f0*/  IADD3 R21, PT, PT, R17, -0x1, RZ ;  /* 0xffffffff11157810 */ /* 0x001fc80007ffe0ff */
[----:B------:R-:W-:-:S04]  /*3800*/  VIADDMNMX.U32 R16, R2, 0x2, R21, !PT ;  /* 0x0000000202107846 */ /* 0x000fc80007800015 */
[----:B------:R-:W-:-:S04]  /*3810*/  ISETP.GT.U32.AND P4, PT, R16, 0x7, PT ;  /* 0x000000071000780c */ /* 0x000fc80003f84070 */
        /* <DEDUP_REMOVED lines=15> */
.L_x_130:
[----:B------:R-:W-:Y:S05]  /*3910*/  BSYNC.RECONVERGENT B0 ;  /* 0x0000000000007941 */ /* 0x000fea0003800200 */
.L_x_129:
[----:B------:R-:W-:Y:S01]  /*3920*/  ISETP.GT.U32.AND P5, PT, R18, -0x9, PT ;  /* 0xfffffff71200780c */ /* 0x000fe20003fa4070 */
[----:B------:R-:W-:Y:S01]  /*3930*/  BSSY.RECONVERGENT B0, `(.L_x_131) ;  /* 0x0000015000007945 */ /* 0x000fe20003800200 */
[----:B------:R-:W-:Y:S01]  /*3940*/  VIADD R21, R8, 0x4 ;  /* 0x0000000408157836 */ /* 0x000fe20000000000 */
[----:B------:R-:W-:-:S10]  /*3950*/  IADD3 R27, PT, PT, R5, -0x2, RZ ;  /* 0xfffffffe051b7810 */ /* 0x000fd40007ffe0ff */
[----:B------:R-:W-:Y:S05]  /*3960*/  @!P4 BRA P5, `(.L_x_132) ;  /* 0x000000000038c947 */ /* 0x000fea0002800000 */
[----:B------:R-:W-:-:S04]  /*3970*/  PLOP3.LUT P5, PT, P3, P2, PT, 0xf8, 0x8f ;  /* 0x00000000008f781c */ /* 0x000fc80001fa5f70 */
[----:B------:R-:W-:-:S13]  /*3980*/  ISETP.EQ.OR P5, PT, R6, RZ, P5 ;  /* 0x000000ff0600720c */ /* 0x000fda0002fa2670 */
[----:B------:R-:W-:Y:S05]  /*3990*/  @P5 BRA `(.L_x_133) ;  /* 0x0000000000385947 */ /* 0x000fea0003800000 */
[----:B------:R-:W0:Y:S01]  /*39a0*/  LDC.64 R24, c[0x0][0x380] ;  /* 0x0000e000ff187b82 */ /* 0x000e220000000a00 */
[----:B------:R-:W-:Y:S01]  /*39b0*/  VIADD R8, R4, 0xffffffff ;  /* 0xffffffff04087836 */ /* 0x000fe20000000000 */
[----:B------:R-:W1:Y:S03]  /*39c0*/  LDCU UR4, c[0x3][0x88] ;  /* 0x00c01100ff0477ac */ /* 0x000e660008000800 */
[----:B------:R-:W-:-:S05]  /*39d0*/  IMAD.IADD R8, R11, 0x1, R8 ;  /* 0x000000010b087824 */ /* 0x000fca00078e0208 */
[----:B------:R-:W-:-:S05]  /*39e0*/  IADD3 R8, PT, PT, R8, R15, RZ ;  /* 0x0000000f08087210 */ /* 0x000fca0007ffe0ff */
[----:B------:R-:W-:-:S04]  /*39f0*/  IMAD R8, R8, R14, R27 ;  /* 0x0000000e08087224 */ /* 0x000fc800078e021b */
[----:B------:R-:W-:-:S04]  /*3a00*/  VIADD R29, R8, 0x4 ;  /* 0x00000004081d7836 */ /* 0x000fc80000000000 */
[----:B0-----:R-:W-:-:S06]  /*3a10*/  IMAD.WIDE R24, R29, 0x4, R24 ;  /* 0x000000041d187825 */ /* 0x001fcc00078e0218 */
[----:B------:R-:W1:Y:S02]  /*3a20*/  LDG.E R25, desc[UR6][R24.64] ;  /* 0x0000000618197981 */ /* 0x000e64000c1e1900 */
[----:B-1----:R-:W-:Y:S01]  /*3a30*/  FFMA R26, R25, UR4, R26 ;  /* 0x00000004191a7c23 */ /* 0x002fe2000800001a */
[----:B------:R-:W-:Y:S06]  /*3a40*/  BRA `(.L_x_133) ;  /* 0x00000000000c7947 */ /* 0x000fec0003800000 */
.L_x_132:
[----:B------:R-:W0:Y:S01]  /*3a50*/  LDS R25, [R23+0x110] ;  /* 0x0001100017197984 */ /* 0x000e220000000800 */
[----:B------:R-:W0:Y:S02]  /*3a60*/  LDCU UR4, c[0x3][0x88] ;  /* 0x00c01100ff0477ac */ /* 0x000e240008000800 */
[----:B0-----:R-:W-:-:S07]  /*3a70*/  FFMA R26, R25, UR4, R26 ;  /* 0x00000004191a7c23 */ /* 0x001fce000800001a */
.L_x_133:
[----:B------:R-:W-:Y:S05]  /*3a80*/  BSYNC.RECONVERGENT B0 ;  /* 0x0000000000007941 */ /* 0x000fea0003800200 */
.L_x_131:
        /* <DEDUP_REMOVED lines=11> */
.L_x_135:
[----:B------:R-:W0:Y:S01]  /*3b40*/  LDS R21, [R23+0x210] ;  /* 0x0002100017157984 */ /* 0x000e220000000800 */
[----:B------:R-:W0:Y:S02]  /*3b50*/  LDCU UR4, c[0x3][0xec] ;  /* 0x00c01d80ff0477ac */ /* 0x000e240008000800 */
[----:B0-----:R-:W-:-:S07]  /*3b60*/  FFMA R26, R21, UR4, R26 ;  /* 0x00000004151a7c23 */ /* 0x001fce000800001a */
.L_x_136:
[----:B------:R-:W-:Y:S05]  /*3b70*/  BSYNC.RECONVERGENT B0 ;  /* 0x0000000000007941 */ /* 0x000fea0003800200 */
.L_x_134:
        /* <DEDUP_REMOVED lines=12> */
.L_x_138:
[----:B------:R-:W0:Y:S01]  /*3c40*/  LDS R7, [R23+0x310] ;  /* 0x0003100017077984 */ /* 0x000e220000000800 */
[----:B------:R-:W0:Y:S02]  /*3c50*/  LDCU UR4, c[0x3][0x150] ;  /* 0x00c02a00ff0477ac */ /* 0x000e240008000800 */
[----:B0-----:R-:W-:-:S07]  /*3c60*/  FFMA R26, R7, UR4, R26 ;  /* 0x00000004071a7c23 */ /* 0x001fce000800001a */
.L_x_139:
[----:B------:R-:W-:Y:S05]  /*3c70*/  BSYNC.RECONVERGENT B0 ;  /* 0x0000000000007941 */ /* 0x000fea0003800200 */
.L_x_137:
        /* <DEDUP_REMOVED lines=12> */
.L_x_141:
[----:B------:R-:W0:Y:S01]  /*3d40*/  LDS R23, [R23+0x410] ;  /* 0x0004100017177984 */ /* 0x000e220000000800 */
[----:B------:R-:W0:Y:S02]  /*3d50*/  LDCU UR4, c[0x3][0x1b4] ;  /* 0x00c03680ff0477ac */ /* 0x000e240008000800 */
[----:B0-----:R-:W-:-:S07]  /*3d60*/  FFMA R26, R23, UR4, R26 ;  /* 0x00000004171a7c23 */ /* 0x001fce000800001a */
.L_x_142:
[----:B------:R-:W-:Y:S05]  /*3d70*/  BSYNC.RECONVERGENT B0 ;  /* 0x0000000000007941 */ /* 0x000fea0003800200 */
.L_x_140:
[----:B------:R-:W-:Y:S01]  /*3d80*/  VIADDMNMX.U32 R7, R2, 0xfffffffe, R17, !PT ;  /* 0xfffffffe02077846 */ /* 0x000fe20007800011 */
[----:B------:R-:W-:Y:S01]  /*3d90*/  VIADD R8, R17, 0x2 ;  /* 0x0000000211087836 */ /* 0x000fe20000000000 */
[----:B------:R-:W-:Y:S01]  /*3da0*/  ISETP.GE.AND P3, PT, R4, R15, PT ;  /* 0x0000000f0400720c */ /* 0x000fe20003f66270 */
[----:B------:R-:W-:Y:S01]  /*3db0*/  BSSY.RECONVERGENT B0, `(.L_x_143) ;  /* 0x000001c000007945 */ /* 0x000fe20003800200 */
[----:B------:R-:W-:Y:S02]  /*3dc0*/  ISETP.GT.U32.AND P4, PT, R7, 0x7, PT ;  /* 0x000000070700780c */ /* 0x000fe40003f84070 */
[----:B------:R-:W-:Y:S01]  /*3dd0*/  LEA R7, R8, R9, 0x5 ;  /* 0x0000000908077211 */ /* 0x000fe200078e28ff */
[----:B------:R-:W-:Y:S01]  /*3de0*/  IMAD.IADD R8, R4, 0x1, R11 ;  /* 0x0000000104087824 */ /* 0x000fe200078e020b */
[----:B------:R-:W-:Y:S02]  /*3df0*/  ISETP.LT.U32.OR P5, PT, R0, -0x8, P4 ;  /* 0xfffffff80000780c */ /* 0x000fe400027a1470 */
[----:B------:R-:W-:Y:S01]  /*3e00*/  ISETP.LT.OR P3, PT, R4, RZ, P3 ;  /* 0x000000ff0400720c */ /* 0x000fe20001f61670 */
[----:B------:R-:W-:-:S02]  /*3e10*/  IMAD.IADD R16, R8, 0x1, R15 ;  /* 0x0000000108107824 */ /* 0x000fc400078e020f */
        /* <DEDUP_REMOVED lines=21> */
.L_x_144:
[----:B------:R-:W-:Y:S05]  /*3f70*/  BSYNC.RECONVERGENT B0 ;  /* 0x0000000000007941 */ /* 0x000fea0003800200 */
.L_x_143:
        /* <DEDUP_REMOVED lines=12> */
.L_x_146:
[----:B------:R-:W0:Y:S01]  /*4040*/  LDS R25, [R7+0x100] ;  /* 0x0001000007197984 */ /* 0x000e220000000800 */
[----:B------:R-:W0:Y:S02]  /*4050*/  LDCU UR4, c[0x3][0x8c] ;  /* 0x00c01180ff0477ac */ /* 0x000e240008000800 */
[----:B0-----:R-:W-:-:S07]  /*4060*/  FFMA R26, R25, UR4, R26 ;  /* 0x00000004191a7c23 */ /* 0x001fce000800001a */
.L_x_147:
[----:B------:R-:W-:Y:S05]  /*4070*/  BSYNC.RECONVERGENT B0 ;  /* 0x0000000000007941 */ /* 0x000fea0003800200 */
.L_x_145:
        /* <DEDUP_REMOVED lines=11> */
.L_x_149:
[----:B------:R-:W0:Y:S01]  /*4130*/  LDS R25, [R7+0x200] ;  /* 0x0002000007197984 */ /* 0x000e220000000800 */
[----:B------:R-:W0:Y:S02]  /*4140*/  LDCU UR4, c[0x3][0xf0] ;  /* 0x00c01e00ff0477ac */ /* 0x000e240008000800 */
[----:B0-----:R-:W-:-:S07]  /*4150*/  FFMA R26, R25, UR4, R26 ;  /* 0x00000004191a7c23 */ /* 0x001fce000800001a */
.L_x_150:
[----:B------:R-:W-:Y:S05]  /*4160*/  BSYNC.RECONVERGENT B0 ;  /* 0x0000000000007941 */ /* 0x000fea0003800200 */
.L_x_148:
        /* <DEDUP_REMOVED lines=12> */
.L_x_152:
[----:B------:R-:W0:Y:S01]  /*4230*/  LDS R25, [R7+0x300] ;  /* 0x0003000007197984 */ /* 0x000e220000000800 */
[----:B------:R-:W0:Y:S02]  /*4240*/  LDCU UR4, c[0x3][0x154] ;  /* 0x00c02a80ff0477ac */ /* 0x000e240008000800 */
[----:B0-----:R-:W-:-:S07]  /*4250*/  FFMA R26, R25, UR4, R26 ;  /* 0x00000004191a7c23 */ /* 0x001fce000800001a */
.L_x_153:
[----:B------:R-:W-:Y:S05]  /*4260*/  BSYNC.RECONVERGENT B0 ;  /* 0x0000000000007941 */ /* 0x000fea0003800200 */
.L_x_151:
        /* <DEDUP_REMOVED lines=12> */
.L_x_155:
[----:B------:R-:W0:Y:S01]  /*4330*/  LDS R25, [R7+0x400] ;  /* 0x0004000007197984 */ /* 0x000e220000000800 */
[----:B------:R-:W0:Y:S02]  /*4340*/  LDCU UR4, c[0x3][0x1b8] ;  /* 0x00c03700ff0477ac */ /* 0x000e240008000800 */
[----:B0-----:R-:W-:-:S07]  /*4350*/  FFMA R26, R25, UR4, R26 ;  /* 0x00000004191a7c23 */ /* 0x001fce000800001a */
.L_x_156:
[----:B------:R-:W-:Y:S05]  /*4360*/  BSYNC.RECONVERGENT B0 ;  /* 0x0000000000007941 */ /* 0x000fea0003800200 */
.L_x_154:
[----:B------:R-:W-:Y:S01]  /*4370*/  VIADDMNMX.U32 R17, R2, 0xffffffff, R17, !PT ;  /* 0xffffffff02117846 */ /* 0x000fe20007800011 */
[----:B------:R-:W-:Y:S01]  /*4380*/  BSSY.RECONVERGENT B0, `(.L_x_157) ;  /* 0x0000017000007945 */ /* 0x000fe20003800200 */
[----:B------:R-:W-:Y:S01]  /*4390*/  IADD3 R25, PT, PT, R13, 0x1, RZ ;  /* 0x000000010d197810 */ /* 0x000fe20007ffe0ff */
[----:B------:R-:W-:Y:S01]  /*43a0*/  VIADD R24, R22, 0x1 ;  /* 0x0000000116187836 */ /* 0x000fe20000000000 */
[----:B------:R-:W-:-:S04]  /*43b0*/  ISETP.GT.U32.AND P4, PT, R17, 0x7, PT ;  /* 0x000000071100780c */ /* 0x000fc80003f84070 */
[----:B------:R-:W-:Y:S01]  /*43c0*/  ISETP.LT.U32.OR P5, PT, R0, -0x8, P4 ;  /* 0xfffffff80000780c */ /* 0x000fe200027a1470 */
[----:B------:R-:W-:-:S12]  /*43d0*/  VIADD R0, R21, 0x1 ;  /* 0x0000000115007836 */ /* 0x000fd80000000000 */
        /* <DEDUP_REMOVED lines=12> */
[----:B------:R-:W-:Y:S01]  /*44a0*/  IADD3 R27, PT, PT, R8, 0x1, RZ ;  /* 0x00000001081b7810 */ /* 0x000fe20007ffe0ff */
[----:B------:R-:W1:Y:S04]  /*44b0*/  LDCU UR4, c[0x3][0x2c] ;  /* 0x00c00580ff0477ac */ /* 0x000e680008000800 */
[----:B0-----:R-:W-:-:S06]  /*44c0*/  IMAD.WIDE R16, R27, 0x4, R16 ;  /* 0x000000041b107825 */ /* 0x001fcc00078e0210 */
[----:B------:R-:W1:Y:S02]  /*44d0*/  LDG.E R17, desc[UR6][R16.64] ;  /* 0x0000000610117981 */ /* 0x000e64000c1e1900 */
[----:B-1----:R-:W-:-:S07]  /*44e0*/  FFMA R26, R17, UR4, R26 ;  /* 0x00000004111a7c23 */ /* 0x002fce000800001a */
.L_x_158:
[----:B------:R-:W-:Y:S05]  /*44f0*/  BSYNC.RECONVERGENT B0 ;  /* 0x0000000000007941 */ /* 0x000fea0003800200 */
.L_x_157:
        /* <DEDUP_REMOVED lines=13> */
.L_x_160:
[----:B------:R-:W0:Y:S01]  /*45d0*/  LDS R17, [R7+0x104] ;  /* 0x0001040007117984 */ /* 0x000e220000000800 */
[----:B------:R-:W0:Y:S02]  /*45e0*/  LDCU UR4, c[0x3][0x90] ;  /* 0x00c01200ff0477ac */ /* 0x000e240008000800 */
[----:B0-----:R-:W-:-:S07]  /*45f0*/  FFMA R26, R17, UR4, R26 ;  /* 0x00000004111a7c23 */ /* 0x001fce000800001a */
.L_x_161:
[----:B------:R-:W-:Y:S05]  /*4600*/  BSYNC.RECONVERGENT B0 ;  /* 0x0000000000007941 */ /* 0x000fea0003800200 */
.L_x_159:
        /* <DEDUP_REMOVED lines=12> */
.L_x_163:
[----:B------:R-:W0:Y:S01]  /*46d0*/  LDS R17, [R7+0x204] ;  /* 0x0002040007117984 */ /* 0x000e220000000800 */
[----:B------:R-:W0:Y:S02]  /*46e0*/  LDCU UR4, c[0x3][0xf4] ;  /* 0x00c01e80ff0477ac */ /* 0x000e240008000800 */
[----:B0-----:R-:W-:-:S07]  /*46f0*/  FFMA R26, R17, UR4, R26 ;  /* 0x00000004111a7c23 */ /* 0x001fce000800001a */
.L_x_164:
[----:B------:R-:W-:Y:S05]  /*4700*/  BSYNC.RECONVERGENT B0 ;  /* 0x0000000000007941 */ /* 0x000fea0003800200 */
.L_x_162:
        /* <DEDUP_REMOVED lines=13> */
.L_x_166:
[----:B------:R-:W0:Y:S01]  /*47e0*/  LDS R17, [R7+0x304] ;  /* 0x0003040007117984 */ /* 0x000e220000000800 */
[----:B------:R-:W0:Y:S02]  /*47f0*/  LDCU UR4, c[0x3][0x158] ;  /* 0x00c02b00ff0477ac */ /* 0x000e240008000800 */
[----:B0-----:R-:W-:-:S07]  /*4800*/  FFMA R26, R17, UR4, R26 ;  /* 0x00000004111a7c23 */ /* 0x001fce000800001a */
.L_x_167:
[----:B------:R-:W-:Y:S05]  /*4810*/  BSYNC.RECONVERGENT B0 ;  /* 0x0000000000007941 */ /* 0x000fea0003800200 */
.L_x_165:
        /* <DEDUP_REMOVED lines=14> */
.L_x_169:
[----:B------:R-:W0:Y:S01]  /*4900*/  LDS R17, [R7+0x404] ;  /* 0x0004040007117984 */ /* 0x000e220000000800 */
[----:B------:R-:W0:Y:S02]  /*4910*/  LDCU UR4, c[0x3][0x1bc] ;  /* 0x00c03780ff0477ac */ /* 0x000e240008000800 */
[----:B0-----:R-:W-:-:S07]  /*4920*/  FFMA R26, R17, UR4, R26 ;  /* 0x00000004111a7c23 */ /* 0x001fce000800001a */
.L_x_170:
[----:B------:R-:W-:Y:S05]  /*4930*/  BSYNC.RECONVERGENT B0 ;  /* 0x0000000000007941 */ /* 0x000fea0003800200 */
.L_x_168:
[----:B------:R-:W0:Y:S01]  /*4940*/  S2R R17, SR_TID.Y ;  /* 0x0000000000117919 */ /* 0x000e220000002200 */
[----:B------:R-:W-:Y:S01]  /*4950*/  VIADD R16, R3, 0xfffffff6 ;  /* 0xfffffff603107836 */ /* 0x000fe20000000000 */
[----:B------:R-:W-:Y:S01]  /*4960*/  BSSY.RECONVERGENT B0, `(.L_x_171) ;  /* 0x0000015000007945 */ /* 0x000fe20003800200 */
[----:B------:R-:W-:Y:S01]  /*4970*/  IADD3 R25, PT, PT, R13, 0x2, RZ ;  /* 0x000000020d197810 */ /* 0x000fe20007ffe0ff */
[----:B------:R-:W-:Y:S01]  /*4980*/  VIADD R24, R22, 0x2 ;  /* 0x0000000216187836 */ /* 0x000fe20000000000 */
[----:B0-----:R-:W-:-:S04]  /*4990*/  VIADDMNMX.U32 R0, R2, RZ, R17, !PT ;  /* 0x000000ff02007246 */ /* 0x001fc80007800011 */
        /* <DEDUP_REMOVED lines=17> */
.L_x_172:
[----:B------:R-:W-:Y:S05]  /*4ab0*/  BSYNC.RECONVERGENT B0 ;  /* 0x0000000000007941 */ /* 0x000fea0003800200 */
.L_x_171:
        /* <DEDUP_REMOVED lines=12> */
.L_x_174:
[----:B------:R-:W0:Y:S01]  /*4b80*/  LDS R17, [R7+0x108] ;  /* 0x0001080007117984 */ /* 0x000e220000000800 */
[----:B------:R-:W0:Y:S02]  /*4b90*/  LDCU UR4, c[0x3][0x94] ;  /* 0x00c01280ff0477ac */ /* 0x000e240008000800 */
[----:B0-----:R-:W-:-:S07]  /*4ba0*/  FFMA R26, R17, UR4, R26 ;  /* 0x00000004111a7c23 */ /* 0x001fce000800001a */
.L_x_175:
[----:B------:R-:W-:Y:S05]  /*4bb0*/  BSYNC.RECONVERGENT B0 ;  /* 0x0000000000007941 */ /* 0x000fea0003800200 */
.L_x_173:
        /* <DEDUP_REMOVED lines=11> */
.L_x_177:
[----:B------:R-:W0:Y:S01]  /*4c70*/  LDS R17, [R7+0x208] ;  /* 0x0002080007117984 */ /* 0x000e220000000800 */
[----:B------:R-:W0:Y:S02]  /*4c80*/  LDCU UR4, c[0x3][0xf8] ;  /* 0x00c01f00ff0477ac */ /* 0x000e240008000800 */
[----:B0-----:R-:W-:-:S07]  /*4c90*/  FFMA R26, R17, UR4, R26 ;  /* 0x00000004111a7c23 */ /* 0x001fce000800001a */
.L_x_178:
[----:B------:R-:W-:Y:S05]  /*4ca0*/  BSYNC.RECONVERGENT B0 ;  /* 0x0000000000007941 */ /* 0x000fea0003800200 */
.L_x_176:
        /* <DEDUP_REMOVED lines=12> */
.L_x_180:
[----:B------:R-:W0:Y:S01]  /*4d70*/  LDS R17, [R7+0x308] ;  /* 0x0003080007117984 */ /* 0x000e220000000800 */
[----:B------:R-:W0:Y:S02]  /*4d80*/  LDCU UR4, c[0x3][0x15c] ;  /* 0x00c02b80ff0477ac */ /* 0x000e240008000800 */
[----:B0-----:R-:W-:-:S07]  /*4d90*/  FFMA R26, R17, UR4, R26 ;  /* 0x00000004111a7c23 */ /* 0x001fce000800001a */
.L_x_181:
[----:B------:R-:W-:Y:S05]  /*4da0*/  BSYNC.RECONVERGENT B0 ;  /* 0x0000000000007941 */ /* 0x000fea0003800200 */
.L_x_179:
        /* <DEDUP_REMOVED lines=13> */
.L_x_183:
[----:B------:R-:W0:Y:S01]  /*4e80*/  LDS R17, [R7+0x408] ;  /* 0x0004080007117984 */ /* 0x000e220000000800 */
[----:B------:R-:W0:Y:S02]  /*4e90*/  LDCU UR4, c[0x3][0x1c0] ;  /* 0x00c03800ff0477ac */ /* 0x000e240008000800 */
[----:B0-----:R-:W-:-:S07]  /*4ea0*/  FFMA R26, R17, UR4, R26 ;  /* 0x00000004111a7c23 */ /* 0x001fce000800001a */
.L_x_184:
[----:B------:R-:W-:Y:S05]  /*4eb0*/  BSYNC.RECONVERGENT B0 ;  /* 0x0000000000007941 */ /* 0x000fea0003800200 */
.L_x_182:
[----:B------:R-:W0:Y:S01]  /*4ec0*/  S2R R17, SR_TID.Y ;  /* 0x0000000000117919 */ /* 0x000e220000002200 */
[----:B------:R-:W-:Y:S01]  /*4ed0*/  VIADD R16, R3, 0xfffffff6 ;  /* 0xfffffff603107836 */ /* 0x000fe20000000000 */
[----:B------:R-:W-:Y:S01]  /*4ee0*/  BSSY.RECONVERGENT B0, `(.L_x_185) ;  /* 0x0000015000007945 */ /* 0x000fe20003800200 */
[----:B------:R-:W-:Y:S01]  /*4ef0*/  IADD3 R13, PT, PT, R13, 0x3, RZ ;  /* 0x000000030d0d7810 */ /* 0x000fe20007ffe0ff */
[----:B------:R-:W-:Y:S01]  /*4f00*/  VIADD R21, R21, 0x3 ;  /* 0x0000000315157836 */ /* 0x000fe20000000000 */
[----:B0-----:R-:W-:-:S04]  /*4f10*/  VIADDMNMX.U32 R0, R2, 0x1, R17, !PT ;  /* 0x0000000102007846 */ /* 0x001fc80007800011 */
        /* <DEDUP_REMOVED lines=17> */
.L_x_186:
[----:B------:R-:W-:Y:S05]  /*5030*/  BSYNC.RECONVERGENT B0 ;  /* 0x0000000000007941 */ /* 0x000fea0003800200 */
.L_x_185:
        /* <DEDUP_REMOVED lines=12> */
.L_x_188:
[----:B------:R-:W0:Y:S01]  /*5100*/  LDS R13, [R7+0x10c] ;  /* 0x00010c00070d7984 */ /* 0x000e220000000800 */
[----:B------:R-:W0:Y:S02]  /*5110*/  LDCU UR4, c[0x3][0x98] ;  /* 0x00c01300ff0477ac */ /* 0x000e240008000800 */
[----:B0-----:R-:W-:-:S07]  /*5120*/  FFMA R26, R13, UR4, R26 ;  /* 0x000000040d1a7c23 */ /* 0x001fce000800001a */
.L_x_189:
[----:B------:R-:W-:Y:S05]  /*5130*/  BSYNC.RECONVERGENT B0 ;  /* 0x0000000000007941 */ /* 0x000fea0003800200 */
.L_x_187:
        /* <DEDUP_REMOVED lines=11> */
.L_x_191:
[----:B------:R-:W0:Y:S01]  /*51f0*/  LDS R13, [R7+0x20c] ;  /* 0x00020c00070d7984 */ /* 0x000e220000000800 */
[----:B------:R-:W0:Y:S02]  /*5200*/  LDCU UR4, c[0x3][0xfc] ;  /* 0x00c01f80ff0477ac */ /* 0x000e240008000800 */
[----:B0-----:R-:W-:-:S07]  /*5210*/  FFMA R26, R13, UR4, R26 ;  /* 0x000000040d1a7c23 */ /* 0x001fce000800001a */
.L_x_192:
[----:B------:R-:W-:Y:S05]  /*5220*/  BSYNC.RECONVERGENT B0 ;  /* 0x0000000000007941 */ /* 0x000fea0003800200 */
.L_x_190:
        /* <DEDUP_REMOVED lines=12> */
.L_x_194:
[----:B------:R-:W0:Y:S01]  /*52f0*/  LDS R13, [R7+0x30c] ;  /* 0x00030c00070d7984 */ /* 0x000e220000000800 */
[----:B------:R-:W0:Y:S02]  /*5300*/  LDCU UR4, c[0x3][0x160] ;  /* 0x00c02c00ff0477ac */ /* 0x000e240008000800 */
[----:B0-----:R-:W-:-:S07]  /*5310*/  FFMA R26, R13, UR4, R26 ;  /* 0x000000040d1a7c23 */ /* 0x001fce000800001a */
.L_x_195:
[----:B------:R-:W-:Y:S05]  /*5320*/  BSYNC.RECONVERGENT B0 ;  /* 0x0000000000007941 */ /* 0x000fea0003800200 */
.L_x_193:
        /* <DEDUP_REMOVED lines=13> */
.L_x_197:
[----:B------:R-:W0:Y:S01]  /*5400*/  LDS R13, [R7+0x40c] ;  /* 0x00040c00070d7984 */ /* 0x000e220000000800 */
[----:B------:R-:W0:Y:S02]  /*5410*/  LDCU UR4, c[0x3][0x1c4] ;  /* 0x00c03880ff0477ac */ /* 0x000e240008000800 */
[----:B0-----:R-:W-:-:S07]  /*5420*/  FFMA R26, R13, UR4, R26 ;  /* 0x000000040d1a7c23 */ /* 0x001fce000800001a */
.L_x_198:
[----:B------:R-:W-:Y:S05]  /*5430*/  BSYNC.RECONVERGENT B0 ;  /* 0x0000000000007941 */ /* 0x000fea0003800200 */
.L_x_196:
[----:B------:R-:W0:Y:S01]  /*5440*/  S2R R21, SR_TID.Y ;  /* 0x0000000000157919 */ /* 0x000e220000002200 */
[----:B------:R-:W-:Y:S01]  /*5450*/  VIADD R24, R3, 0xfffffff6 ;  /* 0xfffffff603187836 */ /* 0x000fe20000000000 */
[----:B------:R-:W-:Y:S01]  /*5460*/  BSSY.RECONVERGENT B0, `(.L_x_199) ;  /* 0x0000014000007945 */ /* 0x000fe20003800200 */
[----:B------:R-:W-:Y:S01]  /*5470*/  IADD3 R23, PT, PT, R23, 0x4, RZ ;  /* 0x0000000417177810 */ /* 0x000fe20007ffe0ff */
[----:B------:R-:W-:Y:S01]  /*5480*/  VIADD R25, R22, 0x4 ;  /* 0x0000000416197836 */ /* 0x000fe20000000000 */
[----:B0-----:R-:W-:-:S04]  /*5490*/  VIADDMNMX.U32 R0, R2, 0x2, R21, !PT ;  /* 0x0000000202007846 */ /* 0x001fc80007800015 */
        /* <DEDUP_REMOVED lines=16> */
.L_x_200:
[----:B------:R-:W-:Y:S05]  /*55a0*/  BSYNC.RECONVERGENT B0 ;  /* 0x0000000000007941 */ /* 0x000fea0003800200 */
.L_x_199:
[----:B------:R-:W-:Y:S01]  /*55b0*/  ISETP.GT.U32.AND P5, PT, R18, -0x9, PT ;  /* 0xfffffff71200780c */ /* 0x000fe20003fa4070 */
[----:B------:R-:W-:Y:S01]  /*55c0*/  BSSY.RECONVERGENT B0, `(.L_x_201) ;  /* 0x0000013000007945 */ /* 0x000fe20003800200 */
[----:B------:R-:W-:-:S11]  /*55d0*/  IADD3 R13, PT, PT, R5, -0x2, RZ ;  /* 0xfffffffe050d7810 */ /* 0x000fd60007ffe0ff */
[----:B------:R-:W-:Y:S05]  /*55e0*/  @!P4 BRA P5, `(.L_x_202) ;  /* 0x000000000034c947 */ /* 0x000fea0002800000 */
[----:B------:R-:W-:-:S04]  /*55f0*/  PLOP3.LUT P5, PT, P3, P2, PT, 0xf8, 0x8f ;  /* 0x00000000008f781c */ /* 0x000fc80001fa5f70 */
[----:B------:R-:W-:-:S13]  /*5600*/  ISETP.EQ.OR P5, PT, R6, RZ, P5 ;  /* 0x000000ff0600720c */ /* 0x000fda0002fa2670 */
[----:B------:R-:W-:Y:S05]  /*5610*/  @P5 BRA `(.L_x_203) ;  /* 0x0000000000345947 */ /* 0x000fea0003800000 */
[----:B------:R-:W0:Y:S01]  /*5620*/  LDC.64 R16, c[0x0][0x380] ;  /* 0x0000e000ff107b82 */ /* 0x000e220000000a00 */
[----:B------:R-:W-:Y:S01]  /*5630*/  IMAD.IADD R0, R4, 0x1, R11 ;  /* 0x0000000104007824 */ /* 0x000fe200078e020b */
[----:B------:R-:W1:Y:S03]  /*5640*/  LDCU UR4, c[0x3][0x9c] ;  /* 0x00c01380ff0477ac */ /* 0x000e660008000800 */
[----:B------:R-:W-:-:S04]  /*5650*/  IMAD.IADD R0, R0, 0x1, R15 ;  /* 0x0000000100007824 */ /* 0x000fc800078e020f */
[----:B------:R-:W-:-:S05]  /*5660*/  IMAD R0, R0, R14, R13 ;  /* 0x0000000e00007224 */ /* 0x000fca00078e020d */
[----:B------:R-:W-:-:S05]  /*5670*/  IADD3 R27, PT, PT, R0, 0x4, RZ ;  /* 0x00000004001b7810 */ /* 0x000fca0007ffe0ff */
[----:B0-----:R-:W-:-:S06]  /*5680*/  IMAD.WIDE R16, R27, 0x4, R16 ;  /* 0x000000041b107825 */ /* 0x001fcc00078e0210 */
[----:B------:R-:W1:Y:S02]  /*5690*/  LDG.E R17, desc[UR6][R16.64] ;  /* 0x0000000610117981 */ /* 0x000e64000c1e1900 */
[----:B-1----:R-:W-:Y:S01]  /*56a0*/  FFMA R26, R17, UR4, R26 ;  /* 0x00000004111a7c23 */ /* 0x002fe2000800001a */
[----:B------:R-:W-:Y:S06]  /*56b0*/  BRA `(.L_x_203) ;  /* 0x00000000000c7947 */ /* 0x000fec0003800000 */
.L_x_202:
[----:B------:R-:W0:Y:S01]  /*56c0*/  LDS R17, [R7+0x110] ;  /* 0x0001100007117984 */ /* 0x000e220000000800 */
[----:B------:R-:W0:Y:S02]  /*56d0*/  LDCU UR4, c[0x3][0x9c] ;  /* 0x00c01380ff0477ac */ /* 0x000e240008000800 */
[----:B0-----:R-:W-:-:S07]  /*56e0*/  FFMA R26, R17, UR4, R26 ;  /* 0x00000004111a7c23 */ /* 0x001fce000800001a */
.L_x_203:
[----:B------:R-:W-:Y:S05]  /*56f0*/  BSYNC.RECONVERGENT B0 ;  /* 0x0000000000007941 */ /* 0x000fea0003800200 */
.L_x_201:
[----:B------:R-:W-:Y:S01]  /*5700*/  ISETP.LT.U32.AND P5, PT, R3, 0x8, PT ;  /* 0x000000080300780c */ /* 0x000fe20003fa1070 */
[----:B------:R-:W-:-:S12]  /*5710*/  BSSY.RECONVERGENT B0, `(.L_x_204) ;  /* 0x0000012000007945 */ /* 0x000fd80003800200 */
[----:B------:R-:W-:Y:S05]  /*5720*/  @!P4 BRA P5, `(.L_x_205) ;  /* 0x000000000034c947 */ /* 0x000fea0002800000 */
[----:B------:R-:W-:-:S13]  /*5730*/  PLOP3.LUT P5, PT, P3, P2, PT, 0xf8, 0x8f ;  /* 0x00000000008f781c */ /* 0x000fda0001fa5f70 */
[----:B------:R-:W-:Y:S05]  /*5740*/  @P5 BRA `(.L_x_206) ;  /* 0x0000000000385947 */ /* 0x000fea0003800000 */
[----:B------:R-:W0:Y:S01]  /*5750*/  LDC.64 R16, c[0x0][0x380] ;  /* 0x0000e000ff107b82 */ /* 0x000e220000000a00 */
[----:B------:R-:W-:Y:S01]  /*5760*/  IMAD.IADD R0, R4, 0x1, R11 ;  /* 0x0000000104007824 */ /* 0x000fe200078e020b */
        /* <DEDUP_REMOVED lines=9> */
.L_x_205:
[----:B------:R-:W0:Y:S01]  /*5800*/  LDS R17, [R7+0x210] ;  /* 0x0002100007117984 */ /* 0x000e220000000800 */
[----:B------:R-:W0:Y:S02]  /*5810*/  LDCU UR4, c[0x3][0x100] ;  /* 0x00c02000ff0477ac */ /* 0x000e240008000800 */
[----:B0-----:R-:W-:-:S07]  /*5820*/  FFMA R26, R17, UR4, R26 ;  /* 0x00000004111a7c23 */ /* 0x001fce000800001a */
.L_x_206:
[----:B------:R-:W-:Y:S05]  /*5830*/  BSYNC.RECONVERGENT B0 ;  /* 0x0000000000007941 */ /* 0x000fea0003800200 */
.L_x_204:
        /* <DEDUP_REMOVED lines=12> */
.L_x_208:
[----:B------:R-:W0:Y:S01]  /*5900*/  LDS R17, [R7+0x310] ;  /* 0x0003100007117984 */ /* 0x000e220000000800 */
[----:B------:R-:W0:Y:S02]  /*5910*/  LDCU UR4, c[0x3][0x164] ;  /* 0x00c02c80ff0477ac */ /* 0x000e240008000800 */
[----:B0-----:R-:W-:-:S07]  /*5920*/  FFMA R26, R17, UR4, R26 ;  /* 0x00000004111a7c23 */ /* 0x001fce000800001a */
.L_x_209:
[----:B------:R-:W-:Y:S05]  /*5930*/  BSYNC.RECONVERGENT B0 ;  /* 0x0000000000007941 */ /* 0x000fea0003800200 */
.L_x_207:
        /* <DEDUP_REMOVED lines=12> */
.L_x_211:
[----:B------:R-:W0:Y:S01]  /*5a00*/  LDS R7, [R7+0x410] ;  /* 0x0004100007077984 */ /* 0x000e220000000800 */
[----:B------:R-:W0:Y:S02]  /*5a10*/  LDCU UR4, c[0x3][0x1c8] ;  /* 0x00c03900ff0477ac */ /* 0x000e240008000800 */
[----:B0-----:R-:W-:-:S07]  /*5a20*/  FFMA R26, R7, UR4, R26 ;  /* 0x00000004071a7c23 */ /* 0x001fce000800001a */
.L_x_212:
[----:B------:R-:W-:Y:S05]  /*5a30*/  BSYNC.RECONVERGENT B0 ;  /* 0x0000000000007941 */ /* 0x000fea0003800200 */
.L_x_210:
[----:B------:R-:W-:Y:S01]  /*5a40*/  VIADD R7, R21, 0x1 ;  /* 0x0000000115077836 */ /* 0x000fe20000000000 */
[----:B------:R-:W-:Y:S01]  /*5a50*/  BSSY.RECONVERGENT B0, `(.L_x_213) ;  /* 0x0000020000007945 */ /* 0x000fe20003800200 */
[----:B------:R-:W-:-:S03]  /*5a60*/  VIADD R22, R4, 0x1 ;  /* 0x0000000104167836 */ /* 0x000fc60000000000 */
[----:B------:R-:W-:Y:S02]  /*5a70*/  VIADDMNMX.U32 R0, R2, 0xfffffffe, R7, !PT ;  /* 0xfffffffe02007846 */ /* 0x000fe40007800007 */
[----:B------:R-:W-:Y:S02]  /*5a80*/  IADD3 R28, PT, PT, R11, R22, RZ ;  /* 0x000000160b1c7210 */ /* 0x000fe40007ffe0ff */
[----:B------:R-:W-:Y:S02]  /*5a90*/  ISETP.GT.U32.AND P4, PT, R0, 0x7, PT ;  /* 0x000000070000780c */ /* 0x000fe40003f84070 */
[----:B------:R-:W-:Y:S01]  /*5aa0*/  IADD3 R0, PT, PT, R21, 0x3, RZ ;  /* 0x0000000315007810 */ /* 0x000fe20007ffe0ff */
[----:B------:R-:W-:Y:S01]  /*5ab0*/  IMAD.IADD R23, R28, 0x1, R15 ;  /* 0x000000011c177824 */ /* 0x000fe200078e020f */
[----:B------:R-:W-:Y:S01]  /*5ac0*/  ISETP.LT.U32.OR P5, PT, R24, -0x8, P4 ;  /* 0xfffffff81800780c */ /* 0x000fe200027a1470 */
[----:B------:R-:W-:Y:S01]  /*5ad0*/  IMAD R7, R28, R14, R13 ;  /* 0x0000000e1c077224 */ /* 0x000fe200078e020d */
[----:B------:R-:W-:Y:S01]  /*5ae0*/  ISETP.GE.AND P3, PT, R22, R15, PT ;  /* 0x0000000f1600720c */ /* 0x000fe20003f66270 */
[----:B------:R-:W-:-:S02]  /*5af0*/  IMAD R0, R0, 0x20, R9 ;  /* 0x0000002000007824 */ /* 0x000fc400078e0209 */
[C---:B------:R-:W-:Y:S01]  /*5b00*/  IMAD.IADD R27, R23.reuse, 0x1, R15 ;  /* 0x00000001171b7824 */ /* 0x040fe200078e020f */
[----:B------:R-:W-:Y:S01]  /*5b10*/  ISETP.LT.OR P3, PT, R22, RZ, P3 ;  /* 0x000000ff1600720c */ /* 0x000fe20001f61670 */
[-CC-:B------:R-:W-:Y:S02]  /*5b20*/  IMAD R22, R23, R14.reuse, R13.reuse ;  /* 0x0000000e17167224 */ /* 0x180fe400078e020d */
[C---:B------:R-:W-:Y:S01]  /*5b30*/  IMAD R23, R27.reuse, R14, R13 ;  /* 0x0000000e1b177224 */ /* 0x040fe200078e020d */
[----:B------:R-:W-:-:S03]  /*5b40*/  IADD3 R8, PT, PT, R27, R15, RZ ;  /* 0x0000000f1b087210 */ /* 0x000fc60007ffe0ff */
[----:B------:R-:W0:Y:S01]  /*5b50*/  @!P5 LDS R17, [R0] ;  /* 0x000000000011d984 */ /* 0x000e220000000800 */
[----:B------:R-:W0:Y:S01]  /*5b60*/  @!P5 LDC R16, c[0x3][0x3c] ;  /* 0x00c00f00ff10db82 */ /* 0x000e220000000800 */
[C---:B------:R-:W-:Y:S02]  /*5b70*/  IMAD.IADD R25, R8.reuse, 0x1, R15 ;  /* 0x0000000108197824 */ /* 0x040fe400078e020f */
[-CC-:B------:R-:W-:Y:S02]  /*5b80*/  IMAD R8, R8, R14.reuse, R13.reuse ;  /* 0x0000000e08087224 */ /* 0x180fe400078e020d */
[----:B------:R-:W-:Y:S02]  /*5b90*/  IMAD R13, R25, R14, R13 ;  /* 0x0000000e190d7224 */ /* 0x000fe400078e020d */
        /* <DEDUP_REMOVED lines=11> */
.L_x_214:
[----:B------:R-:W-:Y:S05]  /*5c50*/  BSYNC.RECONVERGENT B0 ;  /* 0x0000000000007941 */ /* 0x000fea0003800200 */
.L_x_213:
        /* <DEDUP_REMOVED lines=12> */
.L_x_216:
[----:B------:R-:W0:Y:S01]  /*5d20*/  LDS R17, [R0+0x100] ;  /* 0x0001000000117984 */ /* 0x000e220000000800 */
[----:B------:R-:W0:Y:S02]  /*5d30*/  LDCU UR4, c[0x3][0xa0] ;  /* 0x00c01400ff0477ac */ /* 0x000e240008000800 */
[----:B0-----:R-:W-:-:S07]  /*5d40*/  FFMA R26, R17, UR4, R26 ;  /* 0x00000004111a7c23 */ /* 0x001fce000800001a */
.L_x_217:
[----:B------:R-:W-:Y:S05]  /*5d50*/  BSYNC.RECONVERGENT B0 ;  /* 0x0000000000007941 */ /* 0x000fea0003800200 */
.L_x_215:
        /* <DEDUP_REMOVED lines=11> */
.L_x_219:
[----:B------:R-:W0:Y:S01]  /*5e10*/  LDS R17, [R0+0x200] ;  /* 0x0002000000117984 */ /* 0x000e220000000800 */
[----:B------:R-:W0:Y:S02]  /*5e20*/  LDCU UR4, c[0x3][0x104] ;  /* 0x00c02080ff0477ac */ /* 0x000e240008000800 */
[----:B0-----:R-:W-:-:S07]  /*5e30*/  FFMA R26, R17, UR4, R26 ;  /* 0x00000004111a7c23 */ /* 0x001fce000800001a */
.L_x_220:
[----:B------:R-:W-:Y:S05]  /*5e40*/  BSYNC.RECONVERGENT B0 ;  /* 0x0000000000007941 */ /* 0x000fea0003800200 */
.L_x_218:
        /* <DEDUP_REMOVED lines=12> */
.L_x_222:
[----:B------:R-:W0:Y:S01]  /*5f10*/  LDS R17, [R0+0x300] ;  /* 0x0003000000117984 */ /* 0x000e220000000800 */
[----:B------:R-:W0:Y:S02]  /*5f20*/  LDCU UR4, c[0x3][0x168] ;  /* 0x00c02d00ff0477ac */ /* 0x000e240008000800 */
[----:B0-----:R-:W-:-:S07]  /*5f30*/  FFMA R26, R17, UR4, R26 ;  /* 0x00000004111a7c23 */ /* 0x001fce000800001a */
.L_x_223:
[----:B------:R-:W-:Y:S05]  /*5f40*/  BSYNC.RECONVERGENT B0 ;  /* 0x0000000000007941 */ /* 0x000fea0003800200 */
.L_x_221:
        /* <DEDUP_REMOVED lines=12> */
.L_x_225:
[----:B------:R-:W0:Y:S01]  /*6010*/  LDS R17, [R0+0x400] ;  /* 0x0004000000117984 */ /* 0x000e220000000800 */
[----:B------:R-:W0:Y:S02]  /*6020*/  LDCU UR4, c[0x3][0x1cc] ;  /* 0x00c03980ff0477ac */ /* 0x000e240008000800 */
[----:B0-----:R-:W-:-:S07]  /*6030*/  FFMA R26, R17, UR4, R26 ;  /* 0x00000004111a7c23 */ /* 0x001fce000800001a */
.L_x_226:
[----:B------:R-:W-:Y:S05]  /*6040*/  BSYNC.RECONVERGENT B0 ;  /* 0x0000000000007941 */ /* 0x000fea0003800200 */
.L_x_224:
[----:B------:R-:W-:Y:S01]  /*6050*/  VIADD R21, R21, 0x1 ;  /* 0x0000000115157836 */ /* 0x000fe20000000000 */
[----:B------:R-:W-:Y:S01]  /*6060*/  BSSY.RECONVERGENT B0, `(.L_x_227) ;  /* 0x0000018000007945 */ /* 0x000fe20003800200 */
[----:B------:R-:W-:-:S03]  /*6070*/  IADD3 R25, PT, PT, R22, 0x1, RZ ;  /* 0x0000000116197810 */ /* 0x000fc60007ffe0ff */
[----:B------:R-:W-:Y:S01]  /*6080*/  VIADDMNMX.U32 R16, R2, 0xffffffff, R21, !PT ;  /* 0xffffffff02107846 */ /* 0x000fe20007800015 */
[----:B------:R-:W-:-:S03]  /*6090*/  VIADD R21, R23, 0x1 ;  /* 0x0000000117157836 */ /* 0x000fc60000000000 */
        /* <DEDUP_REMOVED lines=20> */
.L_x_228:
[----:B------:R-:W-:Y:S05]  /*61e0*/  BSYNC.RECONVERGENT B0 ;  /* 0x0000000000007941 */ /* 0x000fea0003800200 */
.L_x_227:
        /* <DEDUP_REMOVED lines=13> */
.L_x_230:
[----:B------:R-:W0:Y:S01]  /*62c0*/  LDS R17, [R0+0x104] ;  /* 0x0001040000117984 */ /* 0x000e220000000800 */
[----:B------:R-:W0:Y:S02]  /*62d0*/  LDCU UR4, c[0x3][0xa4] ;  /* 0x00c01480ff0477ac */ /* 0x000e240008000800 */
[----:B0-----:R-:W-:-:S07]  /*62e0*/  FFMA R26, R17, UR4, R26 ;  /* 0x00000004111a7c23 */ /* 0x001fce000800001a */
.L_x_231:
[----:B------:R-:W-:Y:S05]  /*62f0*/  BSYNC.RECONVERGENT B0 ;  /* 0x0000000000007941 */ /* 0x000fea0003800200 */
.L_x_229:
        /* <DEDUP_REMOVED lines=12> */
.L_x_233:
[----:B------:R-:W0:Y:S01]  /*63c0*/  LDS R17, [R0+0x204] ;  /* 0x0002040000117984 */ /* 0x000e220000000800 */
[----:B------:R-:W0:Y:S02]  /*63d0*/  LDCU UR4, c[0x3][0x108] ;  /* 0x00c02100ff0477ac */ /* 0x000e240008000800 */
[----:B0-----:R-:W-:-:S07]  /*63e0*/  FFMA R26, R17, UR4, R26 ;  /* 0x00000004111a7c23 */ /* 0x001fce000800001a */
.L_x_234:
[----:B------:R-:W-:Y:S05]  /*63f0*/  BSYNC.RECONVERGENT B0 ;  /* 0x0000000000007941 */ /* 0x000fea0003800200 */
.L_x_232:
        /* <DEDUP_REMOVED lines=13> */
.L_x_236:
[----:B------:R-:W0:Y:S01]  /*64d0*/  LDS R17, [R0+0x304] ;  /* 0x0003040000117984 */ /* 0x000e220000000800 */
[----:B------:R-:W0:Y:S02]  /*64e0*/  LDCU UR4, c[0x3][0x16c] ;  /* 0x00c02d80ff0477ac */ /* 0x000e240008000800 */
[----:B0-----:R-:W-:-:S07]  /*64f0*/  FFMA R26, R17, UR4, R26 ;  /* 0x00000004111a7c23 */ /* 0x001fce000800001a */
.L_x_237:
[----:B------:R-:W-:Y:S05]  /*6500*/  BSYNC.RECONVERGENT B0 ;  /* 0x0000000000007941 */ /* 0x000fea0003800200 */
.L_x_235:
        /* <DEDUP_REMOVED lines=14> */
.L_x_239:
[----:B------:R-:W0:Y:S01]  /*65f0*/  LDS R17, [R0+0x404] ;  /* 0x0004040000117984 */ /* 0x000e220000000800 */
[----:B------:R-:W0:Y:S02]  /*6600*/  LDCU UR4, c[0x3][0x1d0] ;  /* 0x00c03a00ff0477ac */ /* 0x000e240008000800 */
[----:B0-----:R-:W-:-:S07]  /*6610*/  FFMA R26, R17, UR4, R26 ;  /* 0x00000004111a7c23 */ /* 0x001fce000800001a */
.L_x_240:
[----:B------:R-:W-:Y:S05]  /*6620*/  BSYNC.RECONVERGENT B0 ;  /* 0x0000000000007941 */ /* 0x000fea0003800200 */
.L_x_238:
[----:B------:R-:W0:Y:S01]  /*6630*/  S2R R16, SR_TID.Y ;  /* 0x0000000000107919 */ /* 0x000e220000002200 */
[----:B------:R-:W-:Y:S01]  /*6640*/  BSSY.RECONVERGENT B0, `(.L_x_241) ;  /* 0x0000017000007945 */ /* 0x000fe20003800200 */
[----:B------:R-:W-:Y:S01]  /*6650*/  VIADD R25, R22, 0x2 ;  /* 0x0000000216197836 */ /* 0x000fe20000000000 */
[----:B------:R-:W-:Y:S01]  /*6660*/  IADD3 R21, PT, PT, R23, 0x2, RZ ;  /* 0x0000000217157810 */ /* 0x000fe20007ffe0ff */
[----:B------:R-:W-:Y:S02]  /*6670*/  VIADD R24, R8, 0x2 ;  /* 0x0000000208187836 */ /* 0x000fe40000000000 */
[----:B0-----:R-:W-:-:S05]  /*6680*/  VIADD R17, R16, 0x1 ;  /* 0x0000000110117836 */ /* 0x001fca0000000000 */
[----:B------:R-:W-:Y:S02]  /*6690*/  VIADDMNMX.U32 R16, R2, RZ, R17, !PT ;  /* 0x000000ff02107246 */ /* 0x000fe40007800011 */
[----:B------:R-:W-:Y:S02]  /*66a0*/  IADD3 R17, PT, PT, R3, -0xa, RZ ;  /* 0xfffffff603117810 */ /* 0x000fe40007ffe0ff */
        /* <DEDUP_REMOVED lines=16> */
.L_x_242:
[----:B------:R-:W-:Y:S05]  /*67b0*/  BSYNC.RECONVERGENT B0 ;  /* 0x0000000000007941 */ /* 0x000fea0003800200 */
.L_x_241:
        /* <DEDUP_REMOVED lines=12> */
.L_x_244:
[----:B------:R-:W0:Y:S01]  /*6880*/  LDS R17, [R0+0x108] ;  /* 0x0001080000117984 */ /* 0x000e220000000800 */
[----:B------:R-:W0:Y:S02]  /*6890*/  LDCU UR4, c[0x3][0xa8] ;  /* 0x00c01500ff0477ac */ /* 0x000e240008000800 */
[----:B0-----:R-:W-:-:S07]  /*68a0*/  FFMA R26, R17, UR4, R26 ;  /* 0x00000004111a7c23 */ /* 0x001fce000800001a */
.L_x_245:
[----:B------:R-:W-:Y:S05]  /*68b0*/  BSYNC.RECONVERGENT B0 ;  /* 0x0000000000007941 */ /* 0x000fea0003800200 */
.L_x_243:
        /* <DEDUP_REMOVED lines=11> */
.L_x_247:
[----:B------:R-:W0:Y:S01]  /*6970*/  LDS R17, [R0+0x208] ;  /* 0x0002080000117984 */ /* 0x000e220000000800 */
[----:B------:R-:W0:Y:S02]  /*6980*/  LDCU UR4, c[0x3][0x10c] ;  /* 0x00c02180ff0477ac */ /* 0x000e240008000800 */
[----:B0-----:R-:W-:-:S07]  /*6990*/  FFMA R26, R17, UR4, R26 ;  /* 0x00000004111a7c23 */ /* 0x001fce000800001a */
.L_x_248:
[----:B------:R-:W-:Y:S05]  /*69a0*/  BSYNC.RECONVERGENT B0 ;  /* 0x0000000000007941 */ /* 0x000fea0003800200 */
.L_x_246:
        /* <DEDUP_REMOVED lines=12> */
.L_x_250:
[----:B------:R-:W0:Y:S01]  /*6a70*/  LDS R17, [R0+0x308] ;  /* 0x0003080000117984 */ /* 0x000e220000000800 */
[----:B------:R-:W0:Y:S02]  /*6a80*/  LDCU UR4, c[0x3][0x170] ;  /* 0x00c02e00ff0477ac */ /* 0x000e240008000800 */
[----:B0-----:R-:W-:-:S07]  /*6a90*/  FFMA R26, R17, UR4, R26 ;  /* 0x00000004111a7c23 */ /* 0x001fce000800001a */
.L_x_251:
[----:B------:R-:W-:Y:S05]  /*6aa0*/  BSYNC.RECONVERGENT B0 ;  /* 0x0000000000007941 */ /* 0x000fea0003800200 */
.L_x_249:
        /* <DEDUP_REMOVED lines=13> */
.L_x_253:
[----:B------:R-:W0:Y:S01]  /*6b80*/  LDS R17, [R0+0x408] ;  /* 0x0004080000117984 */ /* 0x000e220000000800 */
[----:B------:R-:W0:Y:S02]  /*6b90*/  LDCU UR4, c[0x3][0x1d4] ;  /* 0x00c03a80ff0477ac */ /* 0x000e240008000800 */
[----:B0-----:R-:W-:-:S07]  /*6ba0*/  FFMA R26, R17, UR4, R26 ;  /* 0x00000004111a7c23 */ /* 0x001fce000800001a */
.L_x_254:
[----:B------:R-:W-:Y:S05]  /*6bb0*/  BSYNC.RECONVERGENT B0 ;  /* 0x0000000000007941 */ /* 0x000fea0003800200 */
.L_x_252:
[----:B------:R-:W0:Y:S01]  /*6bc0*/  S2R R16, SR_TID.Y ;  /* 0x0000000000107919 */ /* 0x000e220000002200 */
[----:B------:R-:W-:Y:S01]  /*6bd0*/  BSSY.RECONVERGENT B0, `(.L_x_255) ;  /* 0x0000017000007945 */ /* 0x000fe20003800200 */
[----:B------:R-:W-:Y:S01]  /*6be0*/  VIADD R25, R22, 0x3 ;  /* 0x0000000316197836 */ /* 0x000fe20000000000 */
[----:B------:R-:W-:Y:S01]  /*6bf0*/  IADD3 R23, PT, PT, R23, 0x3, RZ ;  /* 0x0000000317177810 */ /* 0x000fe20007ffe0ff */
[----:B------:R-:W-:Y:S01]  /*6c00*/  VIADD R21, R8, 0x3 ;  /* 0x0000000308157836 */ /* 0x000fe20000000000 */
[----:B0-----:R-:W-:-:S04]  /*6c10*/  IADD3 R17, PT, PT, R16, 0x1, RZ ;  /* 0x0000000110117810 */ /* 0x001fc80007ffe0ff */
[----:B------:R-:W-:Y:S01]  /*6c20*/  VIADDMNMX.U32 R16, R2, 0x1, R17, !PT ;  /* 0x0000000102107846 */ /* 0x000fe20007800011 */
[----:B------:R-:W-:-:S03]  /*6c30*/  VIADD R17, R3, 0xfffffff6 ;  /* 0xfffffff603117836 */ /* 0x000fc60000000000 */
        /* <DEDUP_REMOVED lines=16> */
.L_x_256:
[----:B------:R-:W-:Y:S05]  /*6d40*/  BSYNC.RECONVERGENT B0 ;  /* 0x0000000000007941 */ /* 0x000fea0003800200 */
.L_x_255:
        /* <DEDUP_REMOVED lines=12> */
.L_x_258:
[----:B------:R-:W0:Y:S01]  /*6e10*/  LDS R17, [R0+0x10c] ;  /* 0x00010c0000117984 */ /* 0x000e220000000800 */
[----:B------:R-:W0:Y:S02]  /*6e20*/  LDCU UR4, c[0x3][0xac] ;  /* 0x00c01580ff0477ac */ /* 0x000e240008000800 */
[----:B0-----:R-:W-:-:S07]  /*6e30*/  FFMA R26, R17, UR4, R26 ;  /* 0x00000004111a7c23 */ /* 0x001fce000800001a */
.L_x_259:
[----:B------:R-:W-:Y:S05]  /*6e40*/  BSYNC.RECONVERGENT B0 ;  /* 0x0000000000007941 */ /* 0x000fea0003800200 */
.L_x_257:
        /* <DEDUP_REMOVED lines=11> */
.L_x_261:
[----:B------:R-:W0:Y:S01]  /*6f00*/  LDS R17, [R0+0x20c] ;  /* 0x00020c0000117984 */ /* 0x000e220000000800 */
[----:B------:R-:W0:Y:S02]  /*6f10*/  LDCU UR4, c[0x3][0x110] ;  /* 0x00c02200ff0477ac */ /* 0x000e240008000800 */
[----:B0-----:R-:W-:-:S07]  /*6f20*/  FFMA R26, R17, UR4, R26 ;  /* 0x00000004111a7c23 */ /* 0x001fce000800001a */
.L_x_262:
[----:B------:R-:W-:Y:S05]  /*6f30*/  BSYNC.RECONVERGENT B0 ;  /* 0x0000000000007941 */ /* 0x000fea0003800200 */
.L_x_260:
        /* <DEDUP_REMOVED lines=12> */
.L_x_264:
[----:B------:R-:W0:Y:S01]  /*7000*/  LDS R17, [R0+0x30c] ;  /* 0x00030c0000117984 */ /* 0x000e220000000800 */
[----:B------:R-:W0:Y:S02]  /*7010*/  LDCU UR4, c[0x3][0x174] ;  /* 0x00c02e80ff0477ac */ /* 0x000e240008000800 */
[----:B0-----:R-:W-:-:S07]  /*7020*/  FFMA R26, R17, UR4, R26 ;  /* 0x00000004111a7c23 */ /* 0x001fce000800001a */
.L_x_265:
[----:B------:R-:W-:Y:S05]  /*7030*/  BSYNC.RECONVERGENT B0 ;  /* 0x0000000000007941 */ /* 0x000fea0003800200 */
.L_x_263:
        /* <DEDUP_REMOVED lines=13> */
.L_x_267:
[----:B------:R-:W0:Y:S01]  /*7110*/  LDS R17, [R0+0x40c] ;  /* 0x00040c0000117984 */ /* 0x000e220000000800 */
[----:B------:R-:W0:Y:S02]  /*7120*/  LDCU UR4, c[0x3][0x1d8] ;  /* 0x00c03b00ff0477ac */ /* 0x000e240008000800 */
[----:B0-----:R-:W-:-:S07]  /*7130*/  FFMA R26, R17, UR4, R26 ;  /* 0x00000004111a7c23 */ /* 0x001fce000800001a */
.L_x_268:
[----:B------:R-:W-:Y:S05]  /*7140*/  BSYNC.RECONVERGENT B0 ;  /* 0x0000000000007941 */ /* 0x000fea0003800200 */
.L_x_266:
[----:B------:R-:W0:Y:S01]  /*7150*/  S2R R23, SR_TID.Y ;  /* 0x0000000000177919 */ /* 0x000e220000002200 */
[----:B------:R-:W-:Y:S01]  /*7160*/  VIADD R21, R3, 0xfffffff6 ;  /* 0xfffffff603157836 */ /* 0x000fe20000000000 */
[----:B------:R-:W-:Y:S01]  /*7170*/  BSSY.RECONVERGENT B0, `(.L_x_269) ;  /* 0x0000015000007945 */ /* 0x000fe20003800200 */
[----:B------:R-:W-:Y:S01]  /*7180*/  IADD3 R13, PT, PT, R13, 0x4, RZ ;  /* 0x000000040d0d7810 */ /* 0x000fe20007ffe0ff */
[----:B------:R-:W-:Y:S02]  /*7190*/  VIADD R27, R8, 0x4 ;  /* 0x00000004081b7836 */ /* 0x000fe40000000000 */
[----:B0-----:R-:W-:-:S05]  /*71a0*/  VIADD R17, R23, 0x1 ;  /* 0x0000000117117836 */ /* 0x001fca0000000000 */
        /* <DEDUP_REMOVED lines=17> */
.L_x_270:
[----:B------:R-:W-:Y:S05]  /*72c0*/  BSYNC.RECONVERGENT B0 ;  /* 0x0000000000007941 */ /* 0x000fea0003800200 */
.L_x_269:
        /* <DEDUP_REMOVED lines=18> */
.L_x_272:
[----:B------:R-:W0:Y:S01]  /*73f0*/  LDS R7, [R0+0x110] ;  /* 0x0001100000077984 */ /* 0x000e220000000800 */
[----:B------:R-:W0:Y:S02]  /*7400*/  LDCU UR4, c[0x3][0xb0] ;  /* 0x00c01600ff0477ac */ /* 0x000e240008000800 */
[----:B0-----:R-:W-:-:S07]  /*7410*/  FFMA R26, R7, UR4, R26 ;  /* 0x00000004071a7c23 */ /* 0x001fce000800001a */
.L_x_273:
[----:B------:R-:W-:Y:S05]  /*7420*/  BSYNC.RECONVERGENT B0 ;  /* 0x0000000000007941 */ /* 0x000fea0003800200 */
.L_x_271:
[----:B------:R-:W-:Y:S01]  /*7430*/  ISETP.LT.U32.AND P5, PT, R3, 0x8, PT ;  /* 0x000000080300780c */ /* 0x000fe20003fa1070 */
[----:B------:R-:W-:-:S12]  /*7440*/  BSSY.RECONVERGENT B0, `(.L_x_274) ;  /* 0x0000013000007945 */ /* 0x000fd80003800200 */
[----:B------:R-:W-:Y:S05]  /*7450*/  @!P4 BRA P5, `(.L_x_275) ;  /* 0x000000000038c947 */ /* 0x000fea0002800000 */
[----:B------:R-:W-:-:S13]  /*7460*/  PLOP3.LUT P5, PT, P3, P2, PT, 0xf8, 0x8f ;  /* 0x00000000008f781c */ /* 0x000fda0001fa5f70 */
[----:B------:R-:W-:Y:S05]  /*7470*/  @P5 BRA `(.L_x_276) ;  /* 0x00000000003c5947 */ /* 0x000fea0003800000 */
[----:B------:R-:W-:Y:S01]  /*7480*/  VIADD R8, R4, 0x1 ;  /* 0x0000000104087836 */ /* 0x000fe20000000000 */
[----:B------:R-:W0:Y:S01]  /*7490*/  LDC.64 R16, c[0x0][0x380] ;  /* 0x0000e000ff107b82 */ /* 0x000e220000000a00 */
[----:B------:R-:W1:Y:S03]  /*74a0*/  LDCU UR4, c[0x3][0x114] ;  /* 0x00c02280ff0477ac */ /* 0x000e660008000800 */
[----:B------:R-:W-:-:S05]  /*74b0*/  IADD3 R8, PT, PT, R11, R8, RZ ;  /* 0x000000080b087210 */ /* 0x000fca0007ffe0ff */
[----:B------:R-:W-:-:S04]  /*74c0*/  IMAD.IADD R8, R8, 0x1, R15 ;  /* 0x0000000108087824 */ /* 0x000fc800078e020f */
[----:B------:R-:W-:-:S04]  /*74d0*/  IMAD.IADD R8, R8, 0x1, R15 ;  /* 0x0000000108087824 */ /* 0x000fc800078e020f */
[----:B------:R-:W-:-:S05]  /*74e0*/  IMAD R8, R8, R14, R25 ;  /* 0x0000000e08087224 */ /* 0x000fca00078e0219 */
[----:B------:R-:W-:-:S05]  /*74f0*/  IADD3 R7, PT, PT, R8, 0x4, RZ ;  /* 0x0000000408077810 */ /* 0x000fca0007ffe0ff */
[----:B0-----:R-:W-:-:S06]  /*7500*/  IMAD.WIDE R16, R7, 0x4, R16 ;  /* 0x0000000407107825 */ /* 0x001fcc00078e0210 */
[----:B------:R-:W1:Y:S02]  /*7510*/  LDG.E R17, desc[UR6][R16.64] ;  /* 0x0000000610117981 */ /* 0x000e64000c1e1900 */
[----:B-1----:R-:W-:Y:S01]  /*7520*/  FFMA R26, R17, UR4, R26 ;  /* 0x00000004111a7c23 */ /* 0x002fe2000800001a */
[----:B------:R-:W-:Y:S06]  /*7530*/  BRA `(.L_x_276) ;  /* 0x00000000000c7947 */ /* 0x000fec0003800000 */
.L_x_275:
[----:B------:R-:W0:Y:S01]  /*7540*/  LDS R7, [R0+0x210] ;  /* 0x0002100000077984 */ /* 0x000e220000000800 */
[----:B------:R-:W0:Y:S02]  /*7550*/  LDCU UR4, c[0x3][0x114] ;  /* 0x00c02280ff0477ac */ /* 0x000e240008000800 */
[----:B0-----:R-:W-:-:S07]  /*7560*/  FFMA R26, R7, UR4, R26 ;  /* 0x00000004071a7c23 */ /* 0x001fce000800001a */
.L_x_276:
[----:B------:R-:W-:Y:S05]  /*7570*/  BSYNC.RECONVERGENT B0 ;  /* 0x0000000000007941 */ /* 0x000fea0003800200 */
.L_x_274:
        /* <DEDUP_REMOVED lines=12> */
.L_x_278:
[----:B------:R-:W0:Y:S01]  /*7640*/  LDS R7, [R0+0x310] ;  /* 0x0003100000077984 */ /* 0x000e220000000800 */
[----:B------:R-:W0:Y:S02]  /*7650*/  LDCU UR4, c[0x3][0x178] ;  /* 0x00c02f00ff0477ac */ /* 0x000e240008000800 */
[----:B0-----:R-:W-:-:S07]  /*7660*/  FFMA R26, R7, UR4, R26 ;  /* 0x00000004071a7c23 */ /* 0x001fce000800001a */
.L_x_279:
[----:B------:R-:W-:Y:S05]  /*7670*/  BSYNC.RECONVERGENT B0 ;  /* 0x0000000000007941 */ /* 0x000fea0003800200 */
.L_x_277:
        /* <DEDUP_REMOVED lines=12> */
.L_x_281:
[----:B------:R-:W0:Y:S01]  /*7740*/  LDS R7, [R0+0x410] ;  /* 0x0004100000077984 */ /* 0x000e220000000800 */
[----:B------:R-:W0:Y:S02]  /*7750*/  LDCU UR4, c[0x3][0x1dc] ;  /* 0x00c03b80ff0477ac */ /* 0x000e240008000800 */
[----:B0-----:R-:W-:-:S07]  /*7760*/  FFMA R26, R7, UR4, R26 ;  /* 0x00000004071a7c23 */ /* 0x001fce000800001a */
.L_x_282:
[----:B------:R-:W-:Y:S05]  /*7770*/  BSYNC.RECONVERGENT B0 ;  /* 0x0000000000007941 */ /* 0x000fea0003800200 */
.L_x_280:
[----:B------:R-:W-:Y:S01]  /*7780*/  VIADD R13, R23, 0x2 ;  /* 0x00000002170d7836 */ /* 0x000fe20000000000 */
[----:B------:R-:W-:Y:S04]  /*7790*/  BSSY.RECONVERGENT B0, `(.L_x_283) ;  /* 0x0000020000007945 */ /* 0x000fe80003800200 */
[----:B------:R-:W-:-:S04]  /*77a0*/  VIADDMNMX.U32 R0, R2, 0xfffffffe, R13, !PT ;  /* 0xfffffffe02007846 */ /* 0x000fc8000780000d */
[----:B------:R-:W-:Y:S01]  /*77b0*/  ISETP.GT.U32.AND P3, PT, R0, 0x7, PT ;  /* 0x000000070000780c */ /* 0x000fe20003f64070 */
[----:B------:R-:W-:-:S03]  /*77c0*/  VIADD R0, R23, 0x4 ;  /* 0x0000000417007836 */ /* 0x000fc60000000000 */
[----:B------:R-:W-:Y:S02]  /*77d0*/  ISETP.LT.U32.OR P5, PT, R21, -0x8, P3 ;  /* 0xfffffff81500780c */ /* 0x000fe40001fa1470 */
[----:B------:R-:W-:Y:S01]  /*77e0*/  LEA R9, R0, R9, 0x5 ;  /* 0x0000000900097211 */ /* 0x000fe200078e28ff */
[----:B------:R-:W-:-:S05]  /*77f0*/  VIADD R0, R4, 0x2 ;  /* 0x0000000204007836 */ /* 0x000fca0000000000 */
[----:B------:R-:W-:Y:S02]  /*7800*/  IADD3 R8, PT, PT, R11, R0, RZ ;  /* 0x000000000b087210 */ /* 0x000fe40007ffe0ff */
[----:B------:R-:W-:-:S03]  /*7810*/  ISETP.GE.AND P4, PT, R0, R15, PT ;  /* 0x0000000f0000720c */ /* 0x000fc60003f86270 */
[----:B------:R-:W0:Y:S01]  /*7820*/  @!P5 LDS R27, [R9] ;  /* 0x00000000091bd984 */ /* 0x000e220000000800 */
[----:B------:R-:W0:Y:S01]  /*7830*/  @!P5 LDC R22, c[0x3][0x50] ;  /* 0x00c01400ff16db82 */ /* 0x000e220000000800 */
[----:B------:R-:W-:Y:S01]  /*7840*/  IMAD.IADD R24, R8, 0x1, R15 ;  /* 0x0000000108187824 */ /* 0x000fe200078e020f */
[----:B------:R-:W-:Y:S01]  /*7850*/  ISETP.LT.OR P4, PT, R0, RZ, P4 ;  /* 0x000000ff0000720c */ /* 0x000fe20002781670 */
[-CC-:B------:R-:W-:Y:S02]  /*7860*/  IMAD R0, R8, R14.reuse, R25.reuse ;  /* 0x0000000e08007224 */ /* 0x180fe400078e0219 */
[C---:B------:R-:W-:Y:S01]  /*7870*/  IMAD R7, R24.reuse, R14, R25 ;  /* 0x0000000e18077224 */ /* 0x040fe200078e0219 */
[----:B------:R-:W-:-:S05]  /*7880*/  IADD3 R28, PT, PT, R24, R15, RZ ;  /* 0x0000000f181c7210 */ /* 0x000fca0007ffe0ff */
[C---:B------:R-:W-:Y:S02]  /*7890*/  IMAD.IADD R16, R28.reuse, 0x1, R15 ;  /* 0x000000011c107824 */ /* 0x040fe400078e020f */
[----:B------:R-:W-:-:S03]  /*78a0*/  IMAD R8, R28, R14, R25 ;  /* 0x0000000e1c087224 */ /* 0x000fc600078e0219 */
[C---:B------:R-:W-:Y:S01]  /*78b0*/  IADD3 R17, PT, PT, R16.reuse, R15, RZ ;  /* 0x0000000f10117210 */ /* 0x040fe20007ffe0ff */
[----:B------:R-:W-:-:S04]  /*78c0*/  IMAD R16, R16, R14, R25 ;  /* 0x0000000e10107224 */ /* 0x000fc800078e0219 */
        /* <DEDUP_REMOVED lines=12> */
.L_x_284:
[----:B------:R-:W-:Y:S05]  /*7990*/  BSYNC.RECONVERGENT B0 ;  /* 0x0000000000007941 */ /* 0x000fea0003800200 */
.L_x_283:
        /* <DEDUP_REMOVED lines=12> */
.L_x_286:
[----:B------:R-:W0:Y:S01]  /*7a60*/  LDS R25, [R9+0x100] ;  /* 0x0001000009197984 */ /* 0x000e220000000800 */
[----:B------:R-:W0:Y:S02]  /*7a70*/  LDCU UR4, c[0x3][0xb4] ;  /* 0x00c01680ff0477ac */ /* 0x000e240008000800 */
[----:B0-----:R-:W-:-:S07]  /*7a80*/  FFMA R26, R25, UR4, R26 ;  /* 0x00000004191a7c23 */ /* 0x001fce000800001a */
.L_x_287:
[----:B------:R-:W-:Y:S05]  /*7a90*/  BSYNC.RECONVERGENT B0 ;  /* 0x0000000000007941 */ /* 0x000fea0003800200 */
.L_x_285:
        /* <DEDUP_REMOVED lines=11> */
.L_x_289:
[----:B------:R-:W0:Y:S01]  /*7b50*/  LDS R25, [R9+0x200] ;  /* 0x0002000009197984 */ /* 0x000e220000000800 */
[----:B------:R-:W0:Y:S02]  /*7b60*/  LDCU UR4, c[0x3][0x118] ;  /* 0x00c02300ff0477ac */ /* 0x000e240008000800 */
[----:B0-----:R-:W-:-:S07]  /*7b70*/  FFMA R26, R25, UR4, R26 ;  /* 0x00000004191a7c23 */ /* 0x001fce000800001a */
.L_x_290:
[----:B------:R-:W-:Y:S05]  /*7b80*/  BSYNC.RECONVERGENT B0 ;  /* 0x0000000000007941 */ /* 0x000fea0003800200 */
.L_x_288:
        /* <DEDUP_REMOVED lines=12> */
.L_x_292:
[----:B------:R-:W0:Y:S01]  /*7c50*/  LDS R25, [R9+0x300] ;  /* 0x0003000009197984 */ /* 0x000e220000000800 */
[----:B------:R-:W0:Y:S02]  /*7c60*/  LDCU UR4, c[0x3][0x17c] ;  /* 0x00c02f80ff0477ac */ /* 0x000e240008000800 */
[----:B0-----:R-:W-:-:S07]  /*7c70*/  FFMA R26, R25, UR4, R26 ;  /* 0x00000004191a7c23 */ /* 0x001fce000800001a */
.L_x_293:
[----:B------:R-:W-:Y:S05]  /*7c80*/  BSYNC.RECONVERGENT B0 ;  /* 0x0000000000007941 */ /* 0x000fea0003800200 */
.L_x_291:
        /* <DEDUP_REMOVED lines=12> */
.L_x_295:
[----:B------:R-:W0:Y:S01]  /*7d50*/  LDS R25, [R9+0x400] ;  /* 0x0004000009197984 */ /* 0x000e220000000800 */
[----:B------:R-:W0:Y:S02]  /*7d60*/  LDCU UR4, c[0x3][0x1e0] ;  /* 0x00c03c00ff0477ac */ /* 0x000e240008000800 */
[----:B0-----:R-:W-:-:S07]  /*7d70*/  FFMA R26, R25, UR4, R26 ;  /* 0x00000004191a7c23 */ /* 0x001fce000800001a */
.L_x_296:
[----:B------:R-:W-:Y:S05]  /*7d80*/  BSYNC.RECONVERGENT B0 ;  /* 0x0000000000007941 */ /* 0x000fea0003800200 */
.L_x_294:
[----:B------:R-:W-:Y:S01]  /*7d90*/  VIADDMNMX.U32 R22, R2, 0xffffffff, R13, !PT ;  /* 0xffffffff02167846 */ /* 0x000fe2000780000d */
[----:B------:R-:W-:Y:S03]  /*7da0*/  BSSY.RECONVERGENT B0, `(.L_x_297) ;  /* 0x0000012000007945 */ /* 0x000fe60003800200 */
[----:B------:R-:W-:-:S04]  /*7db0*/  ISETP.GT.U32.AND P3, PT, R22, 0x7, PT ;  /* 0x000000071600780c */ /* 0x000fc80003f64070 */
[----:B------:R-:W-:-:S13]  /*7dc0*/  ISETP.LT.U32.OR P0, PT, R21, -0x8, P3 ;  /* 0xfffffff81500780c */ /* 0x000fda0001f01470 */
[----:B------:R-:W0:Y:S01]  /*7dd0*/  @!P0 LDS R21, [R9+0x4] ;  /* 0x0000040009158984 */ /* 0x000e220000000800 */
[----:B------:R-:W0:Y:S02]  /*7de0*/  @!P0 LDC R22, c[0x3][0x54] ;  /* 0x00c01500ff168b82 */ /* 0x000e240000000800 */
[----:B0-----:R-:W-:Y:S01]  /*7df0*/  @!P0 FFMA R26, R21, R22, R26 ;  /* 0x00000016151a8223 */ /* 0x001fe2000000001a */
[----:B------:R-:W-:Y:S06]  /*7e00*/  @!P0 BRA `(.L_x_298) ;  /* 0x00000000002c8947 */ /* 0x000fec0003800000 */
[----:B------:R-:W-:Y:S02]  /*7e10*/  ISETP.GE.AND P0, PT, R10, UR8, PT ;  /* 0x000000080a007c0c */ /* 0x000fe4000bf06270 */
[----:B------:R-:W-:Y:S02]  /*7e20*/  ISETP.NE.AND P5, PT, R12, RZ, PT ;  /* 0x000000ff0c00720c */ /* 0x000fe40003fa5270 */
        /* <DEDUP_REMOVED lines=9> */
.L_x_298:
[----:B------:R-:W-:Y:S05]  /*7ec0*/  BSYNC.RECONVERGENT B0 ;  /* 0x0000000000007941 */ /* 0x000fea0003800200 */
.L_x_297:
[----:B------:R-:W-:Y:S01]  /*7ed0*/  ISETP.GT.U32.AND P0, PT, R18, -0x9, PT ;  /* 0xfffffff71200780c */ /* 0x000fe20003f04070 */
[----:B------:R-:W-:Y:S01]  /*7ee0*/  BSSY.RECONVERGENT B0, `(.L_x_299) ;  /* 0x0000012000007945 */ /* 0x000fe20003800200 */
[----:B------:R-:W-:Y:S01]  /*7ef0*/  IADD3 R22, PT, PT, R16, 0x1, RZ ;  /* 0x0000000110167810 */ /* 0x000fe20007ffe0ff */
[----:B------:R-:W-:-:S10]  /*7f00*/  VIADD R21, R8, 0x1 ;  /* 0x0000000108157836 */ /* 0x000fd40000000000 */
[----:B------:R-:W-:Y:S05]  /*7f10*/  @!P3 BRA P0, `(.L_x_300) ;  /* 0x00000000002cb947 */ /* 0x000fea0000000000 */
[----:B------:R-:W-:-:S04]  /*7f20*/  ISETP.NE.AND P5, PT, R12, RZ, PT ;  /* 0x000000ff0c00720c */ /* 0x000fc80003fa5270 */
[----:B------:R-:W-:-:S04]  /*7f30*/  PLOP3.LUT P0, PT, P4, P5, PT, 0xf8, 0x8f ;  /* 0x00000000008f781c */ /* 0x000fc8000270bf70 */
[----:B------:R-:W-:-:S13]  /*7f40*/  ISETP.EQ.OR P0, PT, R6, RZ, P0 ;  /* 0x000000ff0600720c */ /* 0x000fda0000702670 */
        /* <DEDUP_REMOVED lines=8> */
.L_x_300:
[----:B------:R-:W0:Y:S01]  /*7fd0*/  LDS R25, [R9+0x104] ;  /* 0x0001040009197984 */ /* 0x000e220000000800 */
[----:B------:R-:W0:Y:S02]  /*7fe0*/  LDCU UR4, c[0x3][0xb8] ;  /* 0x00c01700ff0477ac */ /* 0x000e240008000800 */
[----:B0-----:R-:W-:-:S07]  /*7ff0*/  FFMA R26, R25, UR4, R26 ;  /* 0x00000004191a7c23 */ /* 0x001fce000800001a */
.L_x_301:
[----:B------:R-:W-:Y:S05]  /*8000*/  BSYNC.RECONVERGENT B0 ;  /* 0x0000000000007941 */ /* 0x000fea0003800200 */
.L_x_299:
        /* <DEDUP_REMOVED lines=12> */
.L_x_303:
[----:B------:R-:W0:Y:S01]  /*80d0*/  LDS R21, [R9+0x204] ;  /* 0x0002040009157984 */ /* 0x000e220000000800 */
[----:B------:R-:W0:Y:S02]  /*80e0*/  LDCU UR4, c[0x3][0x11c] ;  /* 0x00c02380ff0477ac */ /* 0x000e240008000800 */
[----:B0-----:R-:W-:-:S07]  /*80f0*/  FFMA R26, R21, UR4, R26 ;  /* 0x00000004151a7c23 */ /* 0x001fce000800001a */
.L_x_304:
[----:B------:R-:W-:Y:S05]  /*8100*/  BSYNC.RECONVERGENT B0 ;  /* 0x0000000000007941 */ /* 0x000fea0003800200 */
.L_x_302:
        /* <DEDUP_REMOVED lines=13> */
.L_x_306:
[----:B------:R-:W0:Y:S01]  /*81e0*/  LDS R21, [R9+0x304] ;  /* 0x0003040009157984 */ /* 0x000e220000000800 */
[----:B------:R-:W0:Y:S02]  /*81f0*/  LDCU UR4, c[0x3][0x180] ;  /* 0x00c03000ff0477ac */ /* 0x000e240008000800 */
[----:B0-----:R-:W-:-:S07]  /*8200*/  FFMA R26, R21, UR4, R26 ;  /* 0x00000004151a7c23 */ /* 0x001fce000800001a */
.L_x_307:
[----:B------:R-:W-:Y:S05]  /*8210*/  BSYNC.RECONVERGENT B0 ;  /* 0x0000000000007941 */ /* 0x000fea0003800200 */
.L_x_305:
        /* <DEDUP_REMOVED lines=14> */
.L_x_309:
[----:B------:R-:W0:Y:S01]  /*8300*/  LDS R21, [R9+0x404] ;  /* 0x0004040009157984 */ /* 0x000e220000000800 */
[----:B------:R-:W0:Y:S02]  /*8310*/  LDCU UR4, c[0x3][0x1e4] ;  /* 0x00c03c80ff0477ac */ /* 0x000e240008000800 */
[----:B0-----:R-:W-:-:S07]  /*8320*/  FFMA R26, R21, UR4, R26 ;  /* 0x00000004151a7c23 */ /* 0x001fce000800001a */
.L_x_310:
[----:B------:R-:W-:Y:S05]  /*8330*/  BSYNC.RECONVERGENT B0 ;  /* 0x0000000000007941 */ /* 0x000fea0003800200 */
.L_x_308:
[----:B------:R-:W-:Y:S01]  /*8340*/  VIADDMNMX.U32 R13, R2, RZ, R13, !PT ;  /* 0x000000ff020d7246 */ /* 0x000fe2000780000d */
[----:B------:R-:W-:Y:S01]  /*8350*/  BSSY.RECONVERGENT B0, `(.L_x_311) ;  /* 0x0000014000007945 */ /* 0x000fe20003800200 */
[----:B------:R-:W-:Y:S01]  /*8360*/  IADD3 R22, PT, PT, R3, -0xa, RZ ;  /* 0xfffffff603167810 */ /* 0x000fe20007ffe0ff */
[----:B------:R-:W-:Y:S01]  /*8370*/  VIADD R24, R17, 0x2 ;  /* 0x0000000211187836 */ /* 0x000fe20000000000 */
[----:B------:R-:W-:Y:S02]  /*8380*/  ISETP.GT.U32.AND P3, PT, R13, 0x7, PT ;  /* 0x000000070d00780c */ /* 0x000fe40003f64070 */
[----:B------:R-:W-:Y:S02]  /*8390*/  ISETP.GT.U32.AND P5, PT, R18, -0x9, PT ;  /* 0xfffffff71200780c */ /* 0x000fe40003fa4070 */
        /* <DEDUP_REMOVED lines=15> */
.L_x_312:
[----:B------:R-:W-:Y:S05]  /*8490*/  BSYNC.RECONVERGENT B0 ;  /* 0x0000000000007941 */ /* 0x000fea0003800200 */
.L_x_311:
[----:B------:R-:W-:Y:S01]  /*84a0*/  BSSY.RECONVERGENT B0, `(.L_x_313) ;  /* 0x0000011000007945 */ /* 0x000fe20003800200 */
[----:B------:R-:W-:Y:S01]  /*84b0*/  VIADD R25, R16, 0x2 ;  /* 0x0000000210197836 */ /* 0x000fe20000000000 */
[----:B------:R-:W-:Y:S02]  /*84c0*/  IADD3 R21, PT, PT, R8, 0x2, RZ ;  /* 0x0000000208157810 */ /* 0x000fe40007ffe0ff */
[----:B------:R-:W-:Y:S05]  /*84d0*/  @!P3 BRA P5, `(.L_x_314) ;  /* 0x000000000028b947 */ /* 0x000fea0002800000 */
[----:B------:R-:W-:-:S04]  /*84e0*/  PLOP3.LUT P0, PT, P4, P6, PT, 0xf8, 0x8f ;  /* 0x00000000008f781c */ /* 0x000fc8000270df70 */
[----:B------:R-:W-:-:S13]  /*84f0*/  ISETP.EQ.OR P0, PT, R6, RZ, P0 ;  /* 0x000000ff0600720c */ /* 0x000fda0000702670 */
        /* <DEDUP_REMOVED lines=8> */
.L_x_314:
[----:B------:R-:W0:Y:S01]  /*8580*/  LDS R13, [R9+0x108] ;  /* 0x00010800090d7984 */ /* 0x000e220000000800 */
[----:B------:R-:W0:Y:S02]  /*8590*/  LDCU UR4, c[0x3][0xbc] ;  /* 0x00c01780ff0477ac */ /* 0x000e240008000800 */
[----:B0-----:R-:W-:-:S07]  /*85a0*/  FFMA R26, R13, UR4, R26 ;  /* 0x000000040d1a7c23 */ /* 0x001fce000800001a */
.L_x_315:
[----:B------:R-:W-:Y:S05]  /*85b0*/  BSYNC.RECONVERGENT B0 ;  /* 0x0000000000007941 */ /* 0x000fea0003800200 */
.L_x_313:
        /* <DEDUP_REMOVED lines=11> */
.L_x_317:
[----:B------:R-:W0:Y:S01]  /*8670*/  LDS R13, [R9+0x208] ;  /* 0x00020800090d7984 */ /* 0x000e220000000800 */
[----:B------:R-:W0:Y:S02]  /*8680*/  LDCU UR4, c[0x3][0x120] ;  /* 0x00c02400ff0477ac */ /* 0x000e240008000800 */
[----:B0-----:R-:W-:-:S07]  /*8690*/  FFMA R26, R13, UR4, R26 ;  /* 0x000000040d1a7c23 */ /* 0x001fce000800001a */
.L_x_318:
[----:B------:R-:W-:Y:S05]  /*86a0*/  BSYNC.RECONVERGENT B0 ;  /* 0x0000000000007941 */ /* 0x000fea0003800200 */
.L_x_316:
        /* <DEDUP_REMOVED lines=12> */
.L_x_320:
[----:B------:R-:W0:Y:S01]  /*8770*/  LDS R13, [R9+0x308] ;  /* 0x00030800090d7984 */ /* 0x000e220000000800 */
[----:B------:R-:W0:Y:S02]  /*8780*/  LDCU UR4, c[0x3][0x184] ;  /* 0x00c03080ff0477ac */ /* 0x000e240008000800 */
[----:B0-----:R-:W-:-:S07]  /*8790*/  FFMA R26, R13, UR4, R26 ;  /* 0x000000040d1a7c23 */ /* 0x001fce000800001a */
.L_x_321:
[----:B------:R-:W-:Y:S05]  /*87a0*/  BSYNC.RECONVERGENT B0 ;  /* 0x0000000000007941 */ /* 0x000fea0003800200 */
.L_x_319:
        /* <DEDUP_REMOVED lines=12> */
.L_x_323:
[----:B------:R-:W0:Y:S01]  /*8870*/  LDS R13, [R9+0x408] ;  /* 0x00040800090d7984 */ /* 0x000e220000000800 */
[----:B------:R-:W0:Y:S02]  /*8880*/  LDCU UR4, c[0x3][0x1e8] ;  /* 0x00c03d00ff0477ac */ /* 0x000e240008000800 */
[----:B0-----:R-:W-:-:S07]  /*8890*/  FFMA R26, R13, UR4, R26 ;  /* 0x000000040d1a7c23 */ /* 0x001fce000800001a */
.L_x_324:
[----:B------:R-:W-:Y:S05]  /*88a0*/  BSYNC.RECONVERGENT B0 ;  /* 0x0000000000007941 */ /* 0x000fea0003800200 */
.L_x_322:
[----:B------:R-:W-:Y:S01]  /*88b0*/  IADD3 R23, PT, PT, R23, 0x2, RZ ;  /* 0x0000000217177810 */ /* 0x000fe20007ffe0ff */
[----:B------:R-:W-:Y:S01]  /*88c0*/  BSSY.RECONVERGENT B0, `(.L_x_325) ;  /* 0x0000015000007945 */ /* 0x000fe20003800200 */
[----:B------:R-:W-:Y:S01]  /*88d0*/  ISETP.GT.U32.AND P5, PT, R18, -0x9, PT ;  /* 0xfffffff71200780c */ /* 0x000fe20003fa4070 */
[----:B------:R-:W-:Y:S01]  /*88e0*/  VIADD R27, R7, 0x3 ;  /* 0x00000003071b7836 */ /* 0x000fe20000000000 */
[----:B------:R-:W-:Y:S02]  /*88f0*/  VIADDMNMX.U32 R12, R2, 0x1, R23, !PT ;  /* 0x00000001020c7846 */ /* 0x000fe40007800017 */
[----:B------:R-:W-:Y:S02]  /*8900*/  IADD3 R24, PT, PT, R17, 0x3, RZ ;  /* 0x0000000311187810 */ /* 0x000fe40007ffe0ff */
        /* <DEDUP_REMOVED lines=16> */
.L_x_326:
[----:B------:R-:W-:Y:S05]  /*8a10*/  BSYNC.RECONVERGENT B0 ;  /* 0x0000000000007941 */ /* 0x000fea0003800200 */
.L_x_325:
[----:B------:R-:W-:Y:S01]  /*8a20*/  BSSY.RECONVERGENT B0, `(.L_x_327) ;  /* 0x0000010000007945 */ /* 0x000fe20003800200 */
[----:B------:R-:W-:Y:S01]  /*8a30*/  IADD3 R25, PT, PT, R16, 0x3, RZ ;  /* 0x0000000310197810 */ /* 0x000fe20007ffe0ff */
[----:B------:R-:W-:Y:S02]  /*8a40*/  VIADD R21, R8, 0x3 ;  /* 0x0000000308157836 */ /* 0x000fe40000000000 */
        /* <DEDUP_REMOVED lines=10> */
.L_x_328:
[----:B------:R-:W0:Y:S01]  /*8af0*/  LDS R13, [R9+0x10c] ;  /* 0x00010c00090d7984 */ /* 0x000e220000000800 */
[----:B------:R-:W0:Y:S02]  /*8b00*/  LDCU UR4, c[0x3][0xc0] ;  /* 0x00c01800ff0477ac */ /* 0x000e240008000800 */
[----:B0-----:R-:W-:-:S07]  /*8b10*/  FFMA R26, R13, UR4, R26 ;  /* 0x000000040d1a7c23 */ /* 0x001fce000800001a */
.L_x_329:
[----:B------:R-:W-:Y:S05]  /*8b20*/  BSYNC.RECONVERGENT B0 ;  /* 0x0000000000007941 */ /* 0x000fea0003800200 */
.L_x_327:
        /* <DEDUP_REMOVED lines=11> */
.L_x_331:
[----:B------:R-:W0:Y:S01]  /*8be0*/  LDS R13, [R9+0x20c] ;  /* 0x00020c00090d7984 */ /* 0x000e220000000800 */
[----:B------:R-:W0:Y:S02]  /*8bf0*/  LDCU UR4, c[0x3][0x124] ;  /* 0x00c02480ff0477ac */ /* 0x000e240008000800 */
[----:B0-----:R-:W-:-:S07]  /*8c00*/  FFMA R26, R13, UR4, R26 ;  /* 0x000000040d1a7c23 */ /* 0x001fce000800001a */
.L_x_332:
[----:B------:R-:W-:Y:S05]  /*8c10*/  BSYNC.RECONVERGENT B0 ;  /* 0x0000000000007941 */ /* 0x000fea0003800200 */
.L_x_330:
        /* <DEDUP_REMOVED lines=12> */
.L_x_334:
[----:B------:R-:W0:Y:S01]  /*8ce0*/  LDS R13, [R9+0x30c] ;  /* 0x00030c00090d7984 */ /* 0x000e220000000800 */
[----:B------:R-:W0:Y:S02]  /*8cf0*/  LDCU UR4, c[0x3][0x188] ;  /* 0x00c03100ff0477ac */ /* 0x000e240008000800 */
[----:B0-----:R-:W-:-:S07]  /*8d00*/  FFMA R26, R13, UR4, R26 ;  /* 0x000000040d1a7c23 */ /* 0x001fce000800001a */
.L_x_335:
[----:B------:R-:W-:Y:S05]  /*8d10*/  BSYNC.RECONVERGENT B0 ;  /* 0x0000000000007941 */ /* 0x000fea0003800200 */
.L_x_333:
        /* <DEDUP_REMOVED lines=12> */
.L_x_337:
[----:B------:R-:W0:Y:S01]  /*8de0*/  LDS R13, [R9+0x40c] ;  /* 0x00040c00090d7984 */ /* 0x000e220000000800 */
[----:B------:R-:W0:Y:S02]  /*8df0*/  LDCU UR4, c[0x3][0x1ec] ;  /* 0x00c03d80ff0477ac */ /* 0x000e240008000800 */
[----:B0-----:R-:W-:-:S07]  /*8e00*/  FFMA R26, R13, UR4, R26 ;  /* 0x000000040d1a7c23 */ /* 0x001fce000800001a */
.L_x_338:
[----:B------:R-:W-:Y:S05]  /*8e10*/  BSYNC.RECONVERGENT B0 ;  /* 0x0000000000007941 */ /* 0x000fea0003800200 */
.L_x_336:
[----:B------:R-:W-:Y:S01]  /*8e20*/  VIADDMNMX.U32 R2, R2, 0x2, R23, !PT ;  /* 0x0000000202027846 */ /* 0x000fe20007800017 */
[----:B------:R-:W-:Y:S01]  /*8e30*/  BSSY.RECONVERGENT B0, `(.L_x_339) ;  /* 0x0000013000007945 */ /* 0x000fe20003800200 */
[----:B------:R-:W-:Y:S02]  /*8e40*/  ISETP.GT.U32.AND P3, PT, R18, -0x9, PT ;  /* 0xfffffff71200780c */ /* 0x000fe40003f64070 */
[----:B------:R-:W-:Y:S02]  /*8e50*/  ISETP.GT.U32.AND P1, PT, R2, 0x7, PT ;  /* 0x000000070200780c */ /* 0x000fe40003f24070 */
[----:B------:R-:W-:Y:S02]  /*8e60*/  IADD3 R7, PT, PT, R7, 0x4, RZ ;  /* 0x0000000407077810 */ /* 0x000fe40007ffe0ff */
        /* <DEDUP_REMOVED lines=15> */
.L_x_340:
[----:B------:R-:W-:Y:S05]  /*8f60*/  BSYNC.RECONVERGENT B0 ;  /* 0x0000000000007941 */ /* 0x000fea0003800200 */
.L_x_339:
[----:B------:R-:W-:Y:S01]  /*8f70*/  BSSY.RECONVERGENT B0, `(.L_x_341) ;  /* 0x0000011000007945 */ /* 0x000fe20003800200 */
[----:B------:R-:W-:Y:S01]  /*8f80*/  IADD3 R17, PT, PT, R17, 0x4, RZ ;  /* 0x0000000411117810 */ /* 0x000fe20007ffe0ff */
[----:B------:R-:W-:Y:S01]  /*8f90*/  VIADD R16, R16, 0x4 ;  /* 0x0000000410107836 */ /* 0x000fe20000000000 */
[----:B------:R-:W-:Y:S01]  /*8fa0*/  IADD3 R21, PT, PT, R8, 0x4, RZ ;  /* 0x0000000408157810 */ /* 0x000fe20007ffe0ff */
        /* <DEDUP_REMOVED lines=10> */
.L_x_342:
[----:B------:R-:W0:Y:S01]  /*9050*/  LDS R7, [R9+0x110] ;  /* 0x0001100009077984 */ /* 0x000e220000000800 */
[----:B------:R-:W0:Y:S02]  /*9060*/  LDCU UR4, c[0x3][0xc4] ;  /* 0x00c01880ff0477ac */ /* 0x000e240008000800 */
[----:B0-----:R-:W-:-:S07]  /*9070*/  FFMA R26, R7, UR4, R26 ;  /* 0x00000004071a7c23 */ /* 0x001fce000800001a */
.L_x_343:
[----:B------:R-:W-:Y:S05]  /*9080*/  BSYNC.RECONVERGENT B0 ;  /* 0x0000000000007941 */ /* 0x000fea0003800200 */
.L_x_341:
        /* <DEDUP_REMOVED lines=11> */
.L_x_345:
[----:B------:R-:W0:Y:S01]  /*9140*/  LDS R7, [R9+0x210] ;  /* 0x0002100009077984 */ /* 0x000e220000000800 */
[----:B------:R-:W0:Y:S02]  /*9150*/  LDCU UR4, c[0x3][0x128] ;  /* 0x00c02500ff0477ac */ /* 0x000e240008000800 */
[----:B0-----:R-:W-:-:S07]  /*9160*/  FFMA R26, R7, UR4, R26 ;  /* 0x00000004071a7c23 */ /* 0x001fce000800001a */
.L_x_346:
[----:B------:R-:W-:Y:S05]  /*9170*/  BSYNC.RECONVERGENT B0 ;  /* 0x0000000000007941 */ /* 0x000fea0003800200 */
.L_x_344:
        /* <DEDUP_REMOVED lines=12> */
.L_x_348:
[----:B------:R-:W0:Y:S01]  /*9240*/  LDS R7, [R9+0x310] ;  /* 0x0003100009077984 */ /* 0x000e220000000800 */
[----:B------:R-:W0:Y:S02]  /*9250*/  LDCU UR4, c[0x3][0x18c] ;  /* 0x00c03180ff0477ac */ /* 0x000e240008000800 */
[----:B0-----:R-:W-:-:S07]  /*9260*/  FFMA R26, R7, UR4, R26 ;  /* 0x00000004071a7c23 */ /* 0x001fce000800001a */
.L_x_349:
[----:B------:R-:W-:Y:S05]  /*9270*/  BSYNC.RECONVERGENT B0 ;  /* 0x0000000000007941 */ /* 0x000fea0003800200 */
.L_x_347:
        /* <DEDUP_REMOVED lines=12> */
.L_x_351:
[----:B------:R-:W0:Y:S01]  /*9340*/  LDS R9, [R9+0x410] ;  /* 0x0004100009097984 */ /* 0x000e220000000800 */
[----:B------:R-:W0:Y:S02]  /*9350*/  LDCU UR4, c[0x3][0x1f0] ;  /* 0x00c03e00ff0477ac */ /* 0x000e240008000800 */
[----:B0-----:R-:W-:-:S07]  /*9360*/  FFMA R26, R9, UR4, R26 ;  /* 0x00000004091a7c23 */ /* 0x001fce000800001a */
.L_x_352:
[----:B------:R-:W-:Y:S05]  /*9370*/  BSYNC.RECONVERGENT B0 ;  /* 0x0000000000007941 */ /* 0x000fea0003800200 */
.L_x_350:
[----:B------:R-:W0:Y:S01]  /*9380*/  LDC.64 R2, c[0x0][0x388] ;  /* 0x0000e200ff027b82 */ /* 0x000e220000000a00 */
[C---:B------:R-:W-:Y:S01]  /*9390*/  IADD3 R0, PT, PT, -R15.reuse, RZ, RZ ;  /* 0x000000ff0f007210 */ /* 0x040fe20007ffe1ff */
[----:B------:R-:W-:-:S04]  /*93a0*/  IMAD R11, R15, 0x4, R11 ;  /* 0x000000040f0b7824 */ /* 0x000fc800078e020b */
[----:B------:R-:W-:-:S05]  /*93b0*/  IMAD R11, R0, 0x2, R11 ;  /* 0x00000002000b7824 */ /* 0x000fca00078e020b */
[----:B------:R-:W-:-:S05]  /*93c0*/  IADD3 R11, PT, PT, R4, R11, RZ ;  /* 0x0000000b040b7210 */ /* 0x000fca0007ffe0ff */
[----:B------:R-:W-:-:S04]  /*93d0*/  IMAD R11, R11, R14, R5 ;  /* 0x0000000e0b0b7224 */ /* 0x000fc800078e0205 */
[----:B0-----:R-:W-:-:S05]  /*93e0*/  IMAD.WIDE R2, R11, 0x4, R2 ;  /* 0x000000040b027825 */ /* 0x001fca00078e0202 */
[----:B------:R-:W-:Y:S01]  /*93f0*/  STG.E desc[UR6][R2.64], R26 ;  /* 0x0000001a02007986 */ /* 0x000fe2000c101906 */
[----:B------:R-:W-:Y:S05]  /*9400*/  EXIT ;  /* 0x000000000000794d */ /* 0x000fea0003800000 */
.L_x_353:
[----:B------:R-:W-:-:S00]  /*9410*/  BRA `(.L_x_353) ;  /* 0xfffffffc00fc7947 */ /* 0x000fc0000383ffff */
[----:B------:R-:W-:-:S00]  /*9420*/  NOP ;  /* 0x0000000000007918 */ /* 0x000fc00000000000 */
        /* <DEDUP_REMOVED lines=13> */
.L_x_354:


//--------------------- .nv.shared._Z13conv3D_kernelPfS_iii --------------------------
	.section	.nv.shared._Z13conv3D_kernelPfS_iii,"aw",@nobits
	.sectionflags	@""
	.align	4
.nv.shared._Z13conv3D_kernelPfS_iii:
	.zero		3072


//--------------------- .nv.shared.reserved.0     --------------------------
	.section	.nv.shared.reserved.0,"aw",@nobits
	.weak		__nv_reservedSMEM_offset_0_alias
	.size		__nv_reservedSMEM_offset_0_alias, 0, 64
	.other		__nv_reservedSMEM_offset_0_alias,@"STO_CUDA_RESERVED_SHARED STV_DEFAULT"
__nv_reservedSMEM_offset_0_alias:
	.zero		0
	.zero		64


//--------------------- .nv.constant0._Z13conv3D_kernelPfS_iii --------------------------
	.section	.nv.constant0._Z13conv3D_kernelPfS_iii,"a",@progbits
	.sectionflags	@""
	.align	4
.nv.constant0._Z13conv3D_kernelPfS_iii:
	.zero		924


//--------------------- SYMBOLS --------------------------

	.type		.nv.reservedSmem.offset0,@object
	.size		.nv.reservedSmem.offset0,0x4
	.type		.nv.reservedSmem.cap,@object
	.size		.nv.reservedSmem.cap,0x4
